	.target	sm_100a

	.elftype	@"ET_EXEC"


//--------------------- .note.nv.tkinfo           --------------------------
	.section	.note.nv.tkinfo,"",@"SHT_NOTE"
	.sectionflags	@"SHF_NOTE_NV_TKINFO"
	.tkinfo
        /*0018*/ 	.word	0x00000002
        /*0030*/ 	.string	""
        /*0030*/ 	.string	"ptxas"
        /*0030*/ 	.string	"Cuda compilation tools, release 13.0, V13.0.88"
        /*0030*/ 	.string	"Build cuda_13.0.r13.0/compiler.36424714_0"
        /*0030*/ 	.string	"-arch sm_100a -m 64 "



//--------------------- .note.nv.cuinfo           --------------------------
	.section	.note.nv.cuinfo,"",@"SHT_NOTE"
	.sectionflags	@"SHF_NOTE_NV_CUINFO"
        /*0018*/ 	.short	0x0002
        /*001a*/ 	.short	0x0064
        /*001c*/ 	.short	0x0082
	.zero		2


//--------------------- .nv.info                  --------------------------
	.section	.nv.info,"",@"SHT_CUDA_INFO"
	.align	4


	//----- nvinfo : EIATTR_REGCOUNT
	.align		4
        /*0000*/ 	.byte	0x04, 0x2f
        /*0002*/ 	.short	(.L_20 - .L_19)
	.align		4
.L_19:
        /*0004*/ 	.word	index@(_ZN7cutlass13device_kernelINS_4gemm6kernel13GemmUniversalIN4cute5tupleIJiiiiEEENS1_10collective13CollectiveMmaINS1_35MainloopSm100TmaUmmaWarpSpecializedILi5ELi2ELi2ENS5_IJNS4_1CILi2EEENSA_ILi1EEESC_EEEEENS5_IJNSA_ILi256EEESF_NSA_ILi32EEEEEENS_12float_e4m3_tENS5_IJlSC_lEEESI_SJ_NS4_8TiledMMAINS4_8MMA_AtomIJNS4_10MMA_TraitsINS4_25SM100_MMA_F8F6F4_2x1SM_SSEJSI_SI_fSF_SF_NS4_17integral_constantINS4_4UMMA5MajorELSQ_0EEESR_NSO_INSP_7ScaleInELSS_0EEEST_EEEEEENS4_6LayoutINS5_IJSC_SC_SC_EEENS5_IJNSA_ILi0EEESY_SY_EEEEENS5_IJNS4_10UnderscoreES11_S11_EEEEENS4_18SM100_TMA_2SM_LOADENS4_14ComposedLayoutINS4_7SwizzleILi1ELi4ELi3EEENS4_18smem_ptr_flag_bitsILi8EEENSW_INS5_IJNSA_ILi8EEESG_EEENS5_IJSG_SC_EEEEEEEvNS4_8identityES14_S1E_vS1F_EENS_8epilogue10collective18CollectiveEpilogueINS1H_23Sm100TmaWarpSpecializedILi4ELi2ELi64ELb0ELb0EEEJNS5_IJNSA_ILi128EEESF_SG_EEENS5_IJNSW_IS1M_SC_EENSW_INSA_ILi64EEESC_EEEEESI_SJ_SI_SJ_NS1H_6fusion15FusionCallbacksIS1L_NS1S_17LinearCombinationISI_fSI_fLNS_15FloatRoundStyleE2EEES1N_S1R_JEEENS4_5SM1004TMEM4LOAD26SM100_TMEM_LOAD_32dp32b64xENS4_13SM90_TMA_LOADENS15_INS16_ILi2ELi4ELi3EEES19_NSW_INS5_IJS1A_S1P_EEENS5_IJS1P_SC_EEEEEEENS4_39AutoVectorizingCopyWithAssumedAlignmentILi128EEENS4_14SM90_TMA_STOREES27_S29_S29_EEEvvEEEEvNT_6ParamsE)
        /*0008*/ 	.word	0x000000de


	//----- nvinfo : EIATTR_FRAME_SIZE
	.align		4
.L_20:
        /*000c*/ 	.byte	0x04, 0x11
        /*000e*/ 	.short	(.L_22 - .L_21)
	.align		4
.L_21:
        /*0010*/ 	.word	index@($__internal_2_$__cuda_sm10x_tcgen05_guardrail_trap_unallocated_columns_being_dealloced)
        /*0014*/ 	.word	0x00000000


	//----- nvinfo : EIATTR_FRAME_SIZE
	.align		4
.L_22:
        /*0018*/ 	.byte	0x04, 0x11
        /*001a*/ 	.short	(.L_24 - .L_23)
	.align		4
.L_23:
        /*001c*/ 	.word	index@($__internal_1_$__cuda_sm10x_tcgen05_guardrail_trap_phase_invalid_during_alloc)
        /*0020*/ 	.word	0x00000000


	//----- nvinfo : EIATTR_FRAME_SIZE
	.align		4
.L_24:
        /*0024*/ 	.byte	0x04, 0x11
        /*0026*/ 	.short	(.L_26 - .L_25)
	.align		4
.L_25:
        /*0028*/ 	.word	index@($__internal_0_$__cuda_sm10x_tcgen05_guardrail_trap_col_being_dealloced_not_returned_by_alloc)
        /*002c*/ 	.word	0x00000000


	//----- nvinfo : EIATTR_FRAME_SIZE
	.align		4
.L_26:
        /*0030*/ 	.byte	0x04, 0x11
        /*0032*/ 	.short	(.L_28 - .L_27)
	.align		4
.L_27:
        /*0034*/ 	.word	index@(_ZN7cutlass13device_kernelINS_4gemm6kernel13GemmUniversalIN4cute5tupleIJiiiiEEENS1_10collective13CollectiveMmaINS1_35MainloopSm100TmaUmmaWarpSpecializedILi5ELi2ELi2ENS5_IJNS4_1CILi2EEENSA_ILi1EEESC_EEEEENS5_IJNSA_ILi256EEESF_NSA_ILi32EEEEEENS_12float_e4m3_tENS5_IJlSC_lEEESI_SJ_NS4_8TiledMMAINS4_8MMA_AtomIJNS4_10MMA_TraitsINS4_25SM100_MMA_F8F6F4_2x1SM_SSEJSI_SI_fSF_SF_NS4_17integral_constantINS4_4UMMA5MajorELSQ_0EEESR_NSO_INSP_7ScaleInELSS_0EEEST_EEEEEENS4_6LayoutINS5_IJSC_SC_SC_EEENS5_IJNSA_ILi0EEESY_SY_EEEEENS5_IJNS4_10UnderscoreES11_S11_EEEEENS4_18SM100_TMA_2SM_LOADENS4_14ComposedLayoutINS4_7SwizzleILi1ELi4ELi3EEENS4_18smem_ptr_flag_bitsILi8EEENSW_INS5_IJNSA_ILi8EEESG_EEENS5_IJSG_SC_EEEEEEEvNS4_8identityES14_S1E_vS1F_EENS_8epilogue10collective18CollectiveEpilogueINS1H_23Sm100TmaWarpSpecializedILi4ELi2ELi64ELb0ELb0EEEJNS5_IJNSA_ILi128EEESF_SG_EEENS5_IJNSW_IS1M_SC_EENSW_INSA_ILi64EEESC_EEEEESI_SJ_SI_SJ_NS1H_6fusion15FusionCallbacksIS1L_NS1S_17LinearCombinationISI_fSI_fLNS_15FloatRoundStyleE2EEES1N_S1R_JEEENS4_5SM1004TMEM4LOAD26SM100_TMEM_LOAD_32dp32b64xENS4_13SM90_TMA_LOADENS15_INS16_ILi2ELi4ELi3EEES19_NSW_INS5_IJS1A_S1P_EEENS5_IJS1P_SC_EEEEEEENS4_39AutoVectorizingCopyWithAssumedAlignmentILi128EEENS4_14SM90_TMA_STOREES27_S29_S29_EEEvvEEEEvNT_6ParamsE)
        /*0038*/ 	.word	0x00000000


	//----- nvinfo : EIATTR_MIN_STACK_SIZE
	.align		4
.L_28:
        /*003c*/ 	.byte	0x04, 0x12
        /*003e*/ 	.short	(.L_30 - .L_29)
	.align		4
.L_29:
        /*0040*/ 	.word	index@(_ZN7cutlass13device_kernelINS_4gemm6kernel13GemmUniversalIN4cute5tupleIJiiiiEEENS1_10collective13CollectiveMmaINS1_35MainloopSm100TmaUmmaWarpSpecializedILi5ELi2ELi2ENS5_IJNS4_1CILi2EEENSA_ILi1EEESC_EEEEENS5_IJNSA_ILi256EEESF_NSA_ILi32EEEEEENS_12float_e4m3_tENS5_IJlSC_lEEESI_SJ_NS4_8TiledMMAINS4_8MMA_AtomIJNS4_10MMA_TraitsINS4_25SM100_MMA_F8F6F4_2x1SM_SSEJSI_SI_fSF_SF_NS4_17integral_constantINS4_4UMMA5MajorELSQ_0EEESR_NSO_INSP_7ScaleInELSS_0EEEST_EEEEEENS4_6LayoutINS5_IJSC_SC_SC_EEENS5_IJNSA_ILi0EEESY_SY_EEEEENS5_IJNS4_10UnderscoreES11_S11_EEEEENS4_18SM100_TMA_2SM_LOADENS4_14ComposedLayoutINS4_7SwizzleILi1ELi4ELi3EEENS4_18smem_ptr_flag_bitsILi8EEENSW_INS5_IJNSA_ILi8EEESG_EEENS5_IJSG_SC_EEEEEEEvNS4_8identityES14_S1E_vS1F_EENS_8epilogue10collective18CollectiveEpilogueINS1H_23Sm100TmaWarpSpecializedILi4ELi2ELi64ELb0ELb0EEEJNS5_IJNSA_ILi128EEESF_SG_EEENS5_IJNSW_IS1M_SC_EENSW_INSA_ILi64EEESC_EEEEESI_SJ_SI_SJ_NS1H_6fusion15FusionCallbacksIS1L_NS1S_17LinearCombinationISI_fSI_fLNS_15FloatRoundStyleE2EEES1N_S1R_JEEENS4_5SM1004TMEM4LOAD26SM100_TMEM_LOAD_32dp32b64xENS4_13SM90_TMA_LOADENS15_INS16_ILi2ELi4ELi3EEES19_NSW_INS5_IJS1A_S1P_EEENS5_IJS1P_SC_EEEEEEENS4_39AutoVectorizingCopyWithAssumedAlignmentILi128EEENS4_14SM90_TMA_STOREES27_S29_S29_EEEvvEEEEvNT_6ParamsE)
        /*0044*/ 	.word	0x00000000
.L_30:


//--------------------- .nv.compat                --------------------------
	.section	.nv.compat,"",@"SHT_CUDA_COMPAT_INFO"
	.align	4
        /*0000*/ 	.byte	0x02, 0x09, 0x01, 0x00, 0x02, 0x02, 0x02, 0x00, 0x02, 0x05, 0x05, 0x00, 0x03, 0x07, 0x01, 0x01
        /*0010*/ 	.byte	0x02, 0x03, 0x01, 0x00, 0x02, 0x06, 0x01, 0x00, 0x04, 0x0b, 0x08, 0x00, 0x09, 0x00, 0x00, 0x00
        /*0020*/ 	.byte	0x00, 0x00, 0x00, 0x00


//--------------------- .nv.info._ZN7cutlass13device_kernelINS_4gemm6kernel13GemmUniversalIN4cute5tupleIJiiiiEEENS1_10collective13CollectiveMmaINS1_35MainloopSm100TmaUmmaWarpSpecializedILi5ELi2ELi2ENS5_IJNS4_1CILi2EEENSA_ILi1EEESC_EEEEENS5_IJNSA_ILi256EEESF_NSA_ILi32EEEEEENS_12float_e4m3_tENS5_IJlSC_lEEESI_SJ_NS4_8TiledMMAINS4_8MMA_AtomIJNS4_10MMA_TraitsINS4_25SM100_MMA_F8F6F4_2x1SM_SSEJSI_SI_fSF_SF_NS4_17integral_constantINS4_4UMMA5MajorELSQ_0EEESR_NSO_INSP_7ScaleInELSS_0EEEST_EEEEEENS4_6LayoutINS5_IJSC_SC_SC_EEENS5_IJNSA_ILi0EEESY_SY_EEEEENS5_IJNS4_10UnderscoreES11_S11_EEEEENS4_18SM100_TMA_2SM_LOADENS4_14ComposedLayoutINS4_7SwizzleILi1ELi4ELi3EEENS4_18smem_ptr_flag_bitsILi8EEENSW_INS5_IJNSA_ILi8EEESG_EEENS5_IJSG_SC_EEEEEEEvNS4_8identityES14_S1E_vS1F_EENS_8epilogue10collective18CollectiveEpilogueINS1H_23Sm100TmaWarpSpecializedILi4ELi2ELi64ELb0ELb0EEEJNS5_IJNSA_ILi128EEESF_SG_EEENS5_IJNSW_IS1M_SC_EENSW_INSA_ILi64EEESC_EEEEESI_SJ_SI_SJ_NS1H_6fusion15FusionCallbacksIS1L_NS1S_17LinearCombinationISI_fSI_fLNS_15FloatRoundStyleE2EEES1N_S1R_JEEENS4_5SM1004TMEM4LOAD26SM100_TMEM_LOAD_32dp32b64xENS4_13SM90_TMA_LOADENS15_INS16_ILi2ELi4ELi3EEES19_NSW_INS5_IJS1A_S1P_EEENS5_IJS1P_SC_EEEEEEENS4_39AutoVectorizingCopyWithAssumedAlignmentILi128EEENS4_14SM90_TMA_STOREES27_S29_S29_EEEvvEEEEvNT_6ParamsE --------------------------
	.section	.nv.info._ZN7cutlass13device_kernelINS_4gemm6kernel13GemmUniversalIN4cute5tupleIJiiiiEEENS1_10collective13CollectiveMmaINS1_35MainloopSm100TmaUmmaWarpSpecializedILi5ELi2ELi2ENS5_IJNS4_1CILi2EEENSA_ILi1EEESC_EEEEENS5_IJNSA_ILi256EEESF_NSA_ILi32EEEEEENS_12float_e4m3_tENS5_IJlSC_lEEESI_SJ_NS4_8TiledMMAINS4_8MMA_AtomIJNS4_10MMA_TraitsINS4_25SM100_MMA_F8F6F4_2x1SM_SSEJSI_SI_fSF_SF_NS4_17integral_constantINS4_4UMMA5MajorELSQ_0EEESR_NSO_INSP_7ScaleInELSS_0EEEST_EEEEEENS4_6LayoutINS5_IJSC_SC_SC_EEENS5_IJNSA_ILi0EEESY_SY_EEEEENS5_IJNS4_10UnderscoreES11_S11_EEEEENS4_18SM100_TMA_2SM_LOADENS4_14ComposedLayoutINS4_7SwizzleILi1ELi4ELi3EEENS4_18smem_ptr_flag_bitsILi8EEENSW_INS5_IJNSA_ILi8EEESG_EEENS5_IJSG_SC_EEEEEEEvNS4_8identityES14_S1E_vS1F_EENS_8epilogue10collective18CollectiveEpilogueINS1H_23Sm100TmaWarpSpecializedILi4ELi2ELi64ELb0ELb0EEEJNS5_IJNSA_ILi128EEESF_SG_EEENS5_IJNSW_IS1M_SC_EENSW_INSA_ILi64EEESC_EEEEESI_SJ_SI_SJ_NS1H_6fusion15FusionCallbacksIS1L_NS1S_17LinearCombinationISI_fSI_fLNS_15FloatRoundStyleE2EEES1N_S1R_JEEENS4_5SM1004TMEM4LOAD26SM100_TMEM_LOAD_32dp32b64xENS4_13SM90_TMA_LOADENS15_INS16_ILi2ELi4ELi3EEES19_NSW_INS5_IJS1A_S1P_EEENS5_IJS1P_SC_EEEEEEENS4_39AutoVectorizingCopyWithAssumedAlignmentILi128EEENS4_14SM90_TMA_STOREES27_S29_S29_EEEvvEEEEvNT_6ParamsE,"",@"SHT_CUDA_INFO"
	.sectionflags	@""
	.align	4


	//----- nvinfo : EIATTR_CUDA_API_VERSION
	.align		4
        /*0000*/ 	.byte	0x04, 0x37
        /*0002*/ 	.short	(.L_32 - .L_31)
.L_31:
        /*0004*/ 	.word	0x00000082


	//----- nvinfo : EIATTR_KPARAM_INFO
	.align		4
.L_32:
        /*0008*/ 	.byte	0x04, 0x17
        /*000a*/ 	.short	(.L_34 - .L_33)
.L_33:
        /*000c*/ 	.word	0x00000000
        /*0010*/ 	.short	0x0000
        /*0012*/ 	.short	0x0000
        /*0014*/ 	.byte	0x00, 0xf0, 0x01, 0x20


	//----- nvinfo : EIATTR_AT_ENTRY_FRAGMENTS
	.align		4
.L_34:
        /*0018*/ 	.byte	0x04, 0x4f
        /*001a*/ 	.short	(.L_36 - .L_35)


	//   ....[0]....
.L_35:
        /*001c*/ 	.word	0x00000007


	//----- nvinfo : EIATTR_RESERVED_SMEM_USED
	.align		4
.L_36:
        /*0020*/ 	.byte	0x01, 0x41
	.zero		2


	//----- nvinfo : EIATTR_SPARSE_MMA_MASK
	.align		4
        /*0024*/ 	.byte	0x03, 0x50
        /*0026*/ 	.short	0x0000


	//----- nvinfo : EIATTR_TCGEN05_2CTA_USED
	.align		4
        /*0028*/ 	.byte	0x01, 0x52
	.zero		2


	//----- nvinfo : EIATTR_MAXREG_COUNT
	.align		4
        /*002c*/ 	.byte	0x03, 0x1b
        /*002e*/ 	.short	0x00ff


	//----- nvinfo : EIATTR_NUM_BARRIERS
	.align		4
        /*0030*/ 	.byte	0x02, 0x4c
        /*0032*/ 	.byte	0x07
	.zero		1


	//----- nvinfo : EIATTR_EXTERNS
	.align		4
        /*0034*/ 	.byte	0x04, 0x0f
        /*0036*/ 	.short	(.L_38 - .L_37)


	//   ....[0]....
	.align		4
.L_37:
        /*0038*/ 	.word	index@(__assertfail)


	//----- nvinfo : EIATTR_MERCURY_ISA_VERSION
	.align		4
.L_38:
        /*003c*/ 	.byte	0x03, 0x5f
        /*003e*/ 	.short	0x0101


	//----- nvinfo : EIATTR_INT_WARP_WIDE_INSTR_OFFSETS
	.align		4
        /*0040*/ 	.byte	0x04, 0x31
        /*0042*/ 	.short	(.L_40 - .L_39)


	//   ....[0]....
.L_39:
        /*0044*/ 	.word	0x00000cf0


	//   ....[1]....
        /*0048*/ 	.word	0x00000d90


	//   ....[2]....
        /*004c*/ 	.word	0x000020b0


	//   ....[3]....
        /*0050*/ 	.word	0x00003db0


	//   ....[4]....
        /*0054*/ 	.word	0x00003dd0


	//   ....[5]....
        /*0058*/ 	.word	0x00003e00


	//   ....[6]....
        /*005c*/ 	.word	0x00004740


	//   ....[7]....
        /*0060*/ 	.word	0x000047b0


	//   ....[8]....
        /*0064*/ 	.word	0x00004890


	//   ....[9]....
        /*0068*/ 	.word	0x00004910


	//   ....[10]....
        /*006c*/ 	.word	0x00004a20


	//   ....[11]....
        /*0070*/ 	.word	0x00004ab0


	//   ....[12]....
        /*0074*/ 	.word	0x00004c90


	//   ....[13]....
        /*0078*/ 	.word	0x00004df0


	//----- nvinfo : EIATTR_COOP_GROUP_MASK_REGIDS
	.align		4
.L_40:
        /*007c*/ 	.byte	0x04, 0x29
        /*007e*/ 	.short	(.L_42 - .L_41)


	//   ....[0]....
.L_41:
        /*0080*/ 	.word	0xffffffff


	//   ....[1]....
        /*0084*/ 	.word	0xffffffff


	//   ....[2]....
        /*0088*/ 	.word	0xffffffff


	//   ....[3]....
        /*008c*/ 	.word	0xffffffff


	//   ....[4]....
        /*0090*/ 	.word	0xffffffff


	//   ....[5]....
        /*0094*/ 	.word	0xffffffff


	//   ....[6]....
        /*0098*/ 	.word	0xffffffff


	//   ....[7]....
        /*009c*/ 	.word	0xffffffff


	//   ....[8]....
        /*00a0*/ 	.word	0xffffffff


	//   ....[9]....
        /*00a4*/ 	.word	0xffffffff


	//   ....[10]....
        /*00a8*/ 	.word	0xffffffff


	//   ....[11]....
        /*00ac*/ 	.word	0xffffffff


	//   ....[12]....
        /*00b0*/ 	.word	0xffffffff


	//   ....[13]....
        /*00b4*/ 	.word	0xffffffff


	//----- nvinfo : EIATTR_COOP_GROUP_INSTR_OFFSETS
	.align		4
.L_42:
        /*00b8*/ 	.byte	0x04, 0x28
        /*00ba*/ 	.short	(.L_44 - .L_43)


	//   ....[0]....
.L_43:
        /*00bc*/ 	.word	0x000000c0


	//   ....[1]....
        /*00c0*/ 	.word	0x00000500


	//   ....[2]....
        /*00c4*/ 	.word	0x000006a0


	//   ....[3]....
        /*00c8*/ 	.word	0x00000830


	//   ....[4]....
        /*00cc*/ 	.word	0x00000920


	//   ....[5]....
        /*00d0*/ 	.word	0x00000a80


	//   ....[6]....
        /*00d4*/ 	.word	0x00000bd0


	//   ....[7]....
        /*00d8*/ 	.word	0x00000e10


	//   ....[8]....
        /*00dc*/ 	.word	0x00001f90


	//   ....[9]....
        /*00e0*/ 	.word	0x00002e00


	//   ....[10]....
        /*00e4*/ 	.word	0x000032d0


	//   ....[11]....
        /*00e8*/ 	.word	0x00003300


	//   ....[12]....
        /*00ec*/ 	.word	0x00003cb0


	//   ....[13]....
        /*00f0*/ 	.word	0x00003ec0


	//----- nvinfo : EIATTR_VRC_CTA_INIT_COUNT
	.align		4
.L_44:
        /*00f4*/ 	.byte	0x02, 0x4a
        /*00f6*/ 	.byte	0x80
	.zero		1


	//----- nvinfo : EIATTR_SYSCALL_OFFSETS
	.align		4
        /*00f8*/ 	.byte	0x04, 0x46
        /*00fa*/ 	.short	(.L_46 - .L_45)


	//   ....[0]....
.L_45:
        /*00fc*/ 	.word	0x00005860


	//   ....[1]....
        /*0100*/ 	.word	0x000059a0


	//   ....[2]....
        /*0104*/ 	.word	0x00006200


	//   ....[3]....
        /*0108*/ 	.word	0x00007820


	//   ....[4]....
        /*010c*/ 	.word	0x00008dd0


	//   ....[5]....
        /*0110*/ 	.word	0x0000a3a0


	//----- nvinfo : EIATTR_MBARRIER_INSTR_OFFSETS
	.align		4
.L_46:
        /*0114*/ 	.byte	0x04, 0x39
        /*0116*/ 	.short	(.L_48 - .L_47)


	//   ....[0]....
.L_47:
        /*0118*/ 	.word	0x000005f0
        /*011c*/ 	.word	0x000000ff
        /*0120*/ 	.word	0x00000000
        /*0124*/ 	.short	0x0100
        /*0126*/ 	.byte	0x08
	.zero		1


	//   ....[1]....
        /*0128*/ 	.word	0x00000600
        /*012c*/ 	.word	0x000000ff
        /*0130*/ 	.word	0x00000028
        /*0134*/ 	.short	0x0100
        /*0136*/ 	.byte	0x08
	.zero		1


	//   ....[2]....
        /*0138*/ 	.word	0x00000610
        /*013c*/ 	.word	0x000000ff
        /*0140*/ 	.word	0x00000008
        /*0144*/ 	.short	0x0100
        /*0146*/ 	.byte	0x08
	.zero		1


	//   ....[3]....
        /*0148*/ 	.word	0x00000620
        /*014c*/ 	.word	0x000000ff
        /*0150*/ 	.word	0x00000030
        /*0154*/ 	.short	0x0100
        /*0156*/ 	.byte	0x08
	.zero		1


	//   ....[4]....
        /*0158*/ 	.word	0x00000630
        /*015c*/ 	.word	0x000000ff
        /*0160*/ 	.word	0x00000010
        /*0164*/ 	.short	0x0100
        /*0166*/ 	.byte	0x08
	.zero		1


	//   ....[5]....
        /*0168*/ 	.word	0x00000640
        /*016c*/ 	.word	0x000000ff
        /*0170*/ 	.word	0x00000038
        /*0174*/ 	.short	0x0100
        /*0176*/ 	.byte	0x08
	.zero		1


	//   ....[6]....
        /*0178*/ 	.word	0x00000650
        /*017c*/ 	.word	0x000000ff
        /*0180*/ 	.word	0x00000018
        /*0184*/ 	.short	0x0100
        /*0186*/ 	.byte	0x08
	.zero		1


	//   ....[7]....
        /*0188*/ 	.word	0x00000660
        /*018c*/ 	.word	0x000000ff
        /*0190*/ 	.word	0x00000040
        /*0194*/ 	.short	0x0100
        /*0196*/ 	.byte	0x08
	.zero		1


	//   ....[8]....
        /*0198*/ 	.word	0x00000670
        /*019c*/ 	.word	0x000000ff
        /*01a0*/ 	.word	0x00000020
        /*01a4*/ 	.short	0x0100
        /*01a6*/ 	.byte	0x08
	.zero		1


	//   ....[9]....
        /*01a8*/ 	.word	0x00000680
        /*01ac*/ 	.word	0x000000ff
        /*01b0*/ 	.word	0x00000048
        /*01b4*/ 	.short	0x0100
        /*01b6*/ 	.byte	0x08
	.zero		1


	//   ....[10]....
        /*01b8*/ 	.word	0x000007a0
        /*01bc*/ 	.word	0x000000ff
        /*01c0*/ 	.word	0x00000050
        /*01c4*/ 	.short	0x0100
        /*01c6*/ 	.byte	0x09
	.zero		1


	//   ....[11]....
        /*01c8*/ 	.word	0x000007b0
        /*01cc*/ 	.word	0x000000ff
        /*01d0*/ 	.word	0x00000070
        /*01d4*/ 	.short	0x0100
        /*01d6*/ 	.byte	0x09
	.zero		1


	//   ....[12]....
        /*01d8*/ 	.word	0x000007c0
        /*01dc*/ 	.word	0x000000ff
        /*01e0*/ 	.word	0x00000058
        /*01e4*/ 	.short	0x0100
        /*01e6*/ 	.byte	0x09
	.zero		1


	//   ....[13]....
        /*01e8*/ 	.word	0x000007d0
        /*01ec*/ 	.word	0x000000ff
        /*01f0*/ 	.word	0x00000078
        /*01f4*/ 	.short	0x0100
        /*01f6*/ 	.byte	0x09
	.zero		1


	//   ....[14]....
        /*01f8*/ 	.word	0x000007e0
        /*01fc*/ 	.word	0x000000ff
        /*0200*/ 	.word	0x00000060
        /*0204*/ 	.short	0x0100
        /*0206*/ 	.byte	0x09
	.zero		1


	//   ....[15]....
        /*0208*/ 	.word	0x000007f0
        /*020c*/ 	.word	0x000000ff
        /*0210*/ 	.word	0x00000080
        /*0214*/ 	.short	0x0100
        /*0216*/ 	.byte	0x09
	.zero		1


	//   ....[16]....
        /*0218*/ 	.word	0x00000800
        /*021c*/ 	.word	0x000000ff
        /*0220*/ 	.word	0x00000068
        /*0224*/ 	.short	0x0100
        /*0226*/ 	.byte	0x09
	.zero		1


	//   ....[17]....
        /*0228*/ 	.word	0x00000810
        /*022c*/ 	.word	0x000000ff
        /*0230*/ 	.word	0x00000088
        /*0234*/ 	.short	0x0100
        /*0236*/ 	.byte	0x09
	.zero		1


	//   ....[18]....
        /*0238*/ 	.word	0x000008f0
        /*023c*/ 	.word	0x000000ff
        /*0240*/ 	.word	0x00000090
        /*0244*/ 	.short	0x0100
        /*0246*/ 	.byte	0x08
	.zero		1


	//   ....[19]....
        /*0248*/ 	.word	0x00000900
        /*024c*/ 	.word	0x000000ff
        /*0250*/ 	.word	0x00000098
        /*0254*/ 	.short	0x0100
        /*0256*/ 	.byte	0x08
	.zero		1


	//   ....[20]....
        /*0258*/ 	.word	0x00000a30
        /*025c*/ 	.word	0x000000ff
        /*0260*/ 	.word	0x000000a0
        /*0264*/ 	.short	0x0100
        /*0266*/ 	.byte	0x08
	.zero		1


	//   ....[21]....
        /*0268*/ 	.word	0x00000a40
        /*026c*/ 	.word	0x000000ff
        /*0270*/ 	.word	0x000000b0
        /*0274*/ 	.short	0x0100
        /*0276*/ 	.byte	0x08
	.zero		1


	//   ....[22]....
        /*0278*/ 	.word	0x00000a50
        /*027c*/ 	.word	0x000000ff
        /*0280*/ 	.word	0x000000a8
        /*0284*/ 	.short	0x0100
        /*0286*/ 	.byte	0x08
	.zero		1


	//   ....[23]....
        /*0288*/ 	.word	0x00000a60
        /*028c*/ 	.word	0x000000ff
        /*0290*/ 	.word	0x000000b8
        /*0294*/ 	.short	0x0100
        /*0296*/ 	.byte	0x08
	.zero		1


	//   ....[24]....
        /*0298*/ 	.word	0x00000b80
        /*029c*/ 	.word	0x000000ff
        /*02a0*/ 	.word	0x000000c0
        /*02a4*/ 	.short	0x0100
        /*02a6*/ 	.byte	0x09
	.zero		1


	//   ....[25]....
        /*02a8*/ 	.word	0x00000b90
        /*02ac*/ 	.word	0x000000ff
        /*02b0*/ 	.word	0x000000d0
        /*02b4*/ 	.short	0x0100
        /*02b6*/ 	.byte	0x09
	.zero		1


	//   ....[26]....
        /*02b8*/ 	.word	0x00000ba0
        /*02bc*/ 	.word	0x000000ff
        /*02c0*/ 	.word	0x000000c8
        /*02c4*/ 	.short	0x0100
        /*02c6*/ 	.byte	0x09
	.zero		1


	//   ....[27]....
        /*02c8*/ 	.word	0x00000bb0
        /*02cc*/ 	.word	0x000000ff
        /*02d0*/ 	.word	0x000000d8
        /*02d4*/ 	.short	0x0100
        /*02d6*/ 	.byte	0x09
	.zero		1


	//   ....[28]....
        /*02d8*/ 	.word	0x00000ca0
        /*02dc*/ 	.word	0x000000ff
        /*02e0*/ 	.word	0x000000e0
        /*02e4*/ 	.short	0x0100
        /*02e6*/ 	.byte	0x08
	.zero		1


	//   ....[29]....
        /*02e8*/ 	.word	0x00000cb0
        /*02ec*/ 	.word	0x000000ff
        /*02f0*/ 	.word	0x000000f0
        /*02f4*/ 	.short	0x0100
        /*02f6*/ 	.byte	0x08
	.zero		1


	//   ....[30]....
        /*02f8*/ 	.word	0x00000cc0
        /*02fc*/ 	.word	0x000000ff
        /*0300*/ 	.word	0x000000e8
        /*0304*/ 	.short	0x0100
        /*0306*/ 	.byte	0x08
	.zero		1


	//   ....[31]....
        /*0308*/ 	.word	0x00000cd0
        /*030c*/ 	.word	0x000000ff
        /*0310*/ 	.word	0x000000f8
        /*0314*/ 	.short	0x0100
        /*0316*/ 	.byte	0x08
	.zero		1


	//   ....[32]....
        /*0318*/ 	.word	0x00000dc0
        /*031c*/ 	.word	0x000000ff
        /*0320*/ 	.word	0x00000100
        /*0324*/ 	.short	0x0100
        /*0326*/ 	.byte	0x07
	.zero		1


	//   ....[33]....
        /*0328*/ 	.word	0x000017c0
        /*032c*/ 	.word	0x00000003
        /*0330*/ 	.word	0x000000f0
        /*0334*/ 	.short	0x010a
        /*0336*/ 	.byte	0xff
	.zero		1


	//   ....[34]....
        /*0338*/ 	.word	0x000017f0
        /*033c*/ 	.word	0x00000003
        /*0340*/ 	.word	0x000000e0
        /*0344*/ 	.short	0x0101
        /*0346*/ 	.byte	0xff
	.zero		1


	//   ....[35]....
        /*0348*/ 	.word	0x000018f0
        /*034c*/ 	.word	0x000000ff
        /*0350*/ 	.word	0x00000028
        /*0354*/ 	.short	0x010a
        /*0356*/ 	.byte	0x08
	.zero		1


	//   ....[36]....
        /*0358*/ 	.word	0x000019b0
        /*035c*/ 	.word	0x000000ff
        /*0360*/ 	.word	0x00000028
        /*0364*/ 	.short	0x010a
        /*0366*/ 	.byte	0x21
	.zero		1


	//   ....[37]....
        /*0368*/ 	.word	0x00001b70
        /*036c*/ 	.word	0x000000ff
        /*0370*/ 	.word	0x00000028
        /*0374*/ 	.short	0x010a
        /*0376*/ 	.byte	0x08
	.zero		1


	//   ....[38]....
        /*0378*/ 	.word	0x00001c50
        /*037c*/ 	.word	0x000000ff
        /*0380*/ 	.word	0x00000098
        /*0384*/ 	.short	0x0101
        /*0386*/ 	.byte	0x06
	.zero		1


	//   ....[39]....
        /*0388*/ 	.word	0x00001c70
        /*038c*/ 	.word	0x000000ff
        /*0390*/ 	.word	0x00000028
        /*0394*/ 	.short	0x010a
        /*0396*/ 	.byte	0x08
	.zero		1


	//   ....[40]....
        /*0398*/ 	.word	0x00001cf0
        /*039c*/ 	.word	0x000000ff
        /*03a0*/ 	.word	0x00000028
        /*03a4*/ 	.short	0x010a
        /*03a6*/ 	.byte	0x11
	.zero		1


	//   ....[41]....
        /*03a8*/ 	.word	0x00001e80
        /*03ac*/ 	.word	0x000000ff
        /*03b0*/ 	.word	0x00000028
        /*03b4*/ 	.short	0x010a
        /*03b6*/ 	.byte	0x08
	.zero		1


	//   ....[42]....
        /*03b8*/ 	.word	0x00001fc0
        /*03bc*/ 	.word	0x00000002
        /*03c0*/ 	.word	0x000000a0
        /*03c4*/ 	.short	0x010a
        /*03c6*/ 	.byte	0xff
	.zero		1


	//   ....[43]....
        /*03c8*/ 	.word	0x00002080
        /*03cc*/ 	.word	0x00000002
        /*03d0*/ 	.word	0x00000000
        /*03d4*/ 	.short	0x0101
        /*03d6*/ 	.byte	0xff
	.zero		1


	//   ....[44]....
        /*03d8*/ 	.word	0x000025e0
        /*03dc*/ 	.word	0x000000ff
        /*03e0*/ 	.word	0x00000000
        /*03e4*/ 	.short	0x010a
        /*03e6*/ 	.byte	0x04
	.zero		1


	//   ....[45]....
        /*03e8*/ 	.word	0x00002670
        /*03ec*/ 	.word	0x000000ff
        /*03f0*/ 	.word	0x00000000
        /*03f4*/ 	.short	0x010a
        /*03f6*/ 	.byte	0x04
	.zero		1


	//   ....[46]....
        /*03f8*/ 	.word	0x00002700
        /*03fc*/ 	.word	0x000000ff
        /*0400*/ 	.word	0x00000000
        /*0404*/ 	.short	0x010a
        /*0406*/ 	.byte	0x04
	.zero		1


	//   ....[47]....
        /*0408*/ 	.word	0x00002790
        /*040c*/ 	.word	0x000000ff
        /*0410*/ 	.word	0x00000000
        /*0414*/ 	.short	0x010a
        /*0416*/ 	.byte	0x04
	.zero		1


	//   ....[48]....
        /*0418*/ 	.word	0x00002830
        /*041c*/ 	.word	0x00000000
        /*0420*/ 	.word	0x00000000
        /*0424*/ 	.short	0x010a
        /*0426*/ 	.byte	0xff
	.zero		1


	//   ....[49]....
        /*0428*/ 	.word	0x00002960
        /*042c*/ 	.word	0x00000000
        /*0430*/ 	.word	0x000000e0
        /*0434*/ 	.short	0x010a
        /*0436*/ 	.byte	0xff
	.zero		1


	//   ....[50]....
        /*0438*/ 	.word	0x000029d0
        /*043c*/ 	.word	0x00000004
        /*0440*/ 	.word	0x00000000
        /*0444*/ 	.short	0x0101
        /*0446*/ 	.byte	0xff
	.zero		1


	//   ....[51]....
        /*0448*/ 	.word	0x000029f0
        /*044c*/ 	.word	0x000000ff
        /*0450*/ 	.word	0x000000b0
        /*0454*/ 	.short	0x010a
        /*0456*/ 	.byte	0x05
	.zero		1


	//   ....[52]....
        /*0458*/ 	.word	0x00002b10
        /*045c*/ 	.word	0x00000000
        /*0460*/ 	.word	0x000000a0
        /*0464*/ 	.short	0x010a
        /*0466*/ 	.byte	0xff
	.zero		1


	//   ....[53]....
        /*0468*/ 	.word	0x00002c10
        /*046c*/ 	.word	0x00000000
        /*0470*/ 	.word	0x00000000
        /*0474*/ 	.short	0x0101
        /*0476*/ 	.byte	0xff
	.zero		1


	//   ....[54]....
        /*0478*/ 	.word	0x00002ca0
        /*047c*/ 	.word	0x000000ff
        /*0480*/ 	.word	0x000000b0
        /*0484*/ 	.short	0x0106
        /*0486*/ 	.byte	0x05
	.zero		1


	//   ....[55]....
        /*0488*/ 	.word	0x00002cc0
        /*048c*/ 	.word	0x000000ff
        /*0490*/ 	.word	0x000000b0
        /*0494*/ 	.short	0x010a
        /*0496*/ 	.byte	0x05
	.zero		1


	//   ....[56]....
        /*0498*/ 	.word	0x00002d50
        /*049c*/ 	.word	0x000000ff
        /*04a0*/ 	.word	0x000000b0
        /*04a4*/ 	.short	0x0106
        /*04a6*/ 	.byte	0x04
	.zero		1


	//   ....[57]....
        /*04a8*/ 	.word	0x00002d90
        /*04ac*/ 	.word	0x00000000
        /*04b0*/ 	.word	0x000000b0
        /*04b4*/ 	.short	0x010a
        /*04b6*/ 	.byte	0xff
	.zero		1


	//   ....[58]....
        /*04b8*/ 	.word	0x00002fd0
        /*04bc*/ 	.word	0x000000ff
        /*04c0*/ 	.word	0x00000008
        /*04c4*/ 	.short	0x010a
        /*04c6*/ 	.byte	0x06
	.zero		1


	//   ....[59]....
        /*04c8*/ 	.word	0x00002ff0
        /*04cc*/ 	.word	0x000000ff
        /*04d0*/ 	.word	0x00000008
        /*04d4*/ 	.short	0x010a
        /*04d6*/ 	.byte	0x06
	.zero		1


	//   ....[60]....
        /*04d8*/ 	.word	0x00003180
        /*04dc*/ 	.word	0x000000ff
        /*04e0*/ 	.word	0x00000008
        /*04e4*/ 	.short	0x010a
        /*04e6*/ 	.byte	0x06
	.zero		1


	//   ....[61]....
        /*04e8*/ 	.word	0x000031a0
        /*04ec*/ 	.word	0x000000ff
        /*04f0*/ 	.word	0x00000008
        /*04f4*/ 	.short	0x010a
        /*04f6*/ 	.byte	0x06
	.zero		1


	//   ....[62]....
        /*04f8*/ 	.word	0x00003260
        /*04fc*/ 	.word	0x000000ff
        /*0500*/ 	.word	0x00000000
        /*0504*/ 	.short	0x0101
        /*0506*/ 	.byte	0x07
	.zero		1


	//   ....[63]....
        /*0508*/ 	.word	0x00003540
        /*050c*/ 	.word	0x00000000
        /*0510*/ 	.word	0x000000a0
        /*0514*/ 	.short	0x010a
        /*0516*/ 	.byte	0xff
	.zero		1


	//   ....[64]....
        /*0518*/ 	.word	0x00003600
        /*051c*/ 	.word	0x00000000
        /*0520*/ 	.word	0x00000000
        /*0524*/ 	.short	0x0101
        /*0526*/ 	.byte	0xff
	.zero		1


	//   ....[65]....
        /*0528*/ 	.word	0x000036b0
        /*052c*/ 	.word	0x000000ff
        /*0530*/ 	.word	0x00000000
        /*0534*/ 	.short	0x010a
        /*0536*/ 	.byte	0x06
	.zero		1


	//   ....[66]....
        /*0538*/ 	.word	0x000036c0
        /*053c*/ 	.word	0x000000ff
        /*0540*/ 	.word	0x000000d0
        /*0544*/ 	.short	0x010a
        /*0546*/ 	.byte	0x0b
	.zero		1


	//   ....[67]....
        /*0548*/ 	.word	0x00003780
        /*054c*/ 	.word	0x000000ff
        /*0550*/ 	.word	0x00000000
        /*0554*/ 	.short	0x010a
        /*0556*/ 	.byte	0x09
	.zero		1


	//   ....[68]....
        /*0558*/ 	.word	0x000038c0
        /*055c*/ 	.word	0x000000ff
        /*0560*/ 	.word	0x00000000
        /*0564*/ 	.short	0x010a
        /*0566*/ 	.byte	0x06
	.zero		1


	//   ....[69]....
        /*0568*/ 	.word	0x00003ac0
        /*056c*/ 	.word	0x000000ff
        /*0570*/ 	.word	0x00000000
        /*0574*/ 	.short	0x010a
        /*0576*/ 	.byte	0x05
	.zero		1


	//   ....[70]....
        /*0578*/ 	.word	0x00003b60
        /*057c*/ 	.word	0x00000000
        /*0580*/ 	.word	0x00000000
        /*0584*/ 	.short	0x010a
        /*0586*/ 	.byte	0xff
	.zero		1


	//   ....[71]....
        /*0588*/ 	.word	0x00003ba0
        /*058c*/ 	.word	0x00000000
        /*0590*/ 	.word	0x00000000
        /*0594*/ 	.short	0x010a
        /*0596*/ 	.byte	0xff
	.zero		1


	//   ....[72]....
        /*0598*/ 	.word	0x00003c10
        /*059c*/ 	.word	0x000000ff
        /*05a0*/ 	.word	0x00000000
        /*05a4*/ 	.short	0x0101
        /*05a6*/ 	.byte	0x05
	.zero		1


	//   ....[73]....
        /*05a8*/ 	.word	0x00003c50
        /*05ac*/ 	.word	0x000000ff
        /*05b0*/ 	.word	0x00000100
        /*05b4*/ 	.short	0x010a
        /*05b6*/ 	.byte	0x08
	.zero		1


	//   ....[74]....
        /*05b8*/ 	.word	0x00003ca0
        /*05bc*/ 	.word	0x000000ff
        /*05c0*/ 	.word	0x00000000
        /*05c4*/ 	.short	0x0101
        /*05c6*/ 	.byte	0x05
	.zero		1


	//   ....[75]....
        /*05c8*/ 	.word	0x000040f0
        /*05cc*/ 	.word	0x00000000
        /*05d0*/ 	.word	0x000000a0
        /*05d4*/ 	.short	0x010a
        /*05d6*/ 	.byte	0xff
	.zero		1


	//   ....[76]....
        /*05d8*/ 	.word	0x000041b0
        /*05dc*/ 	.word	0x00000000
        /*05e0*/ 	.word	0x00000000
        /*05e4*/ 	.short	0x0101
        /*05e6*/ 	.byte	0xff
	.zero		1


	//   ....[77]....
        /*05e8*/ 	.word	0x000044d0
        /*05ec*/ 	.word	0x000000ff
        /*05f0*/ 	.word	0x00000098
        /*05f4*/ 	.short	0x010a
        /*05f6*/ 	.byte	0x07
	.zero		1


	//   ....[78]....
        /*05f8*/ 	.word	0x000046c0
        /*05fc*/ 	.word	0x000000ff
        /*0600*/ 	.word	0x00000070
        /*0604*/ 	.short	0x010a
        /*0606*/ 	.byte	0x07
	.zero		1


	//   ....[79]....
        /*0608*/ 	.word	0x00004830
        /*060c*/ 	.word	0x000000ff
        /*0610*/ 	.word	0x00000050
        /*0614*/ 	.short	0x010b
        /*0616*/ 	.byte	0x07
	.zero		1


	//   ....[80]....
        /*0618*/ 	.word	0x00004840
        /*061c*/ 	.word	0x000000ff
        /*0620*/ 	.word	0x00000000
        /*0624*/ 	.short	0x0101
        /*0626*/ 	.byte	0x08
	.zero		1


	//   ....[81]....
        /*0628*/ 	.word	0x00004860
        /*062c*/ 	.word	0x000000ff
        /*0630*/ 	.word	0x00000078
        /*0634*/ 	.short	0x010a
        /*0636*/ 	.byte	0x07
	.zero		1


	//   ....[82]....
        /*0638*/ 	.word	0x000049c0
        /*063c*/ 	.word	0x000000ff
        /*0640*/ 	.word	0x00000058
        /*0644*/ 	.short	0x010b
        /*0646*/ 	.byte	0x07
	.zero		1


	//   ....[83]....
        /*0648*/ 	.word	0x000049d0
        /*064c*/ 	.word	0x000000ff
        /*0650*/ 	.word	0x00000000
        /*0654*/ 	.short	0x0101
        /*0656*/ 	.byte	0x08
	.zero		1


	//   ....[84]....
        /*0658*/ 	.word	0x000049e0
        /*065c*/ 	.word	0x000000ff
        /*0660*/ 	.word	0x00000080
        /*0664*/ 	.short	0x010a
        /*0666*/ 	.byte	0x07
	.zero		1


	//   ....[85]....
        /*0668*/ 	.word	0x00004b80
        /*066c*/ 	.word	0x000000ff
        /*0670*/ 	.word	0x00000060
        /*0674*/ 	.short	0x010b
        /*0676*/ 	.byte	0x07
	.zero		1


	//   ....[86]....
        /*0678*/ 	.word	0x00004bf0
        /*067c*/ 	.word	0x000000ff
        /*0680*/ 	.word	0x00000000
        /*0684*/ 	.short	0x0101
        /*0686*/ 	.byte	0x08
	.zero		1


	//   ....[87]....
        /*0688*/ 	.word	0x00004c20
        /*068c*/ 	.word	0x000000ff
        /*0690*/ 	.word	0x00000088
        /*0694*/ 	.short	0x010a
        /*0696*/ 	.byte	0x07
	.zero		1


	//   ....[88]....
        /*0698*/ 	.word	0x00004e30
        /*069c*/ 	.word	0x000000ff
        /*06a0*/ 	.word	0x00000068
        /*06a4*/ 	.short	0x010b
        /*06a6*/ 	.byte	0x07
	.zero		1


	//   ....[89]....
        /*06a8*/ 	.word	0x00004e50
        /*06ac*/ 	.word	0x000000ff
        /*06b0*/ 	.word	0x00000000
        /*06b4*/ 	.short	0x0101
        /*06b6*/ 	.byte	0x0d
	.zero		1


	//   ....[90]....
        /*06b8*/ 	.word	0x00004e80
        /*06bc*/ 	.word	0x000000ff
        /*06c0*/ 	.word	0x00000070
        /*06c4*/ 	.short	0x010a
        /*06c6*/ 	.byte	0x07
	.zero		1


	//   ....[91]....
        /*06c8*/ 	.word	0x00004ea0
        /*06cc*/ 	.word	0x000000ff
        /*06d0*/ 	.word	0x00000078
        /*06d4*/ 	.short	0x010a
        /*06d6*/ 	.byte	0x07
	.zero		1


	//   ....[92]....
        /*06d8*/ 	.word	0x00004ec0
        /*06dc*/ 	.word	0x000000ff
        /*06e0*/ 	.word	0x00000080
        /*06e4*/ 	.short	0x010a
        /*06e6*/ 	.byte	0x07
	.zero		1


	//   ....[93]....
        /*06e8*/ 	.word	0x00004f00
        /*06ec*/ 	.word	0x00000000
        /*06f0*/ 	.word	0x00000088
        /*06f4*/ 	.short	0x010a
        /*06f6*/ 	.byte	0xff
	.zero		1


	//   ....[94]....
        /*06f8*/ 	.word	0x00005230
        /*06fc*/ 	.word	0x00000000
        /*0700*/ 	.word	0x000000a0
        /*0704*/ 	.short	0x010a
        /*0706*/ 	.byte	0xff
	.zero		1


	//   ....[95]....
        /*0708*/ 	.word	0x00005340
        /*070c*/ 	.word	0x00000000
        /*0710*/ 	.word	0x00000000
        /*0714*/ 	.short	0x0101
        /*0716*/ 	.byte	0xff
	.zero		1


	//   ....[96]....
        /*0718*/ 	.word	0x00005da0
        /*071c*/ 	.word	0x00000003
        /*0720*/ 	.word	0x00000050
        /*0724*/ 	.short	0x010a
        /*0726*/ 	.byte	0xff
	.zero		1


	//   ....[97]....
        /*0728*/ 	.word	0x00005de0
        /*072c*/ 	.word	0x000000bf
        /*0730*/ 	.word	0x000000c0
        /*0734*/ 	.short	0x010a
        /*0736*/ 	.byte	0xff
	.zero		1


	//   ....[98]....
        /*0738*/ 	.word	0x00005f10
        /*073c*/ 	.word	0x00000003
        /*0740*/ 	.word	0x00000050
        /*0744*/ 	.short	0x010a
        /*0746*/ 	.byte	0xff
	.zero		1


	//   ....[99]....
        /*0748*/ 	.word	0x00006070
        /*074c*/ 	.word	0x00000000
        /*0750*/ 	.word	0x00000000
        /*0754*/ 	.short	0x0101
        /*0756*/ 	.byte	0xff
	.zero		1


	//   ....[100]....
        /*0758*/ 	.word	0x000060d0
        /*075c*/ 	.word	0x000000bf
        /*0760*/ 	.word	0x000000c0
        /*0764*/ 	.short	0x010a
        /*0766*/ 	.byte	0xff
	.zero		1


	//   ....[101]....
        /*0768*/ 	.word	0x00007480
        /*076c*/ 	.word	0x000000ce
        /*0770*/ 	.word	0x00000050
        /*0774*/ 	.short	0x010a
        /*0776*/ 	.byte	0xff
	.zero		1


	//   ....[102]....
        /*0778*/ 	.word	0x00007550
        /*077c*/ 	.word	0x000000ce
        /*0780*/ 	.word	0x00000050
        /*0784*/ 	.short	0x010a
        /*0786*/ 	.byte	0xff
	.zero		1


	//   ....[103]....
        /*0788*/ 	.word	0x00007690
        /*078c*/ 	.word	0x00000003
        /*0790*/ 	.word	0x00000000
        /*0794*/ 	.short	0x0101
        /*0796*/ 	.byte	0xff
	.zero		1


	//   ....[104]....
        /*0798*/ 	.word	0x00008a30
        /*079c*/ 	.word	0x00000000
        /*07a0*/ 	.word	0x00000050
        /*07a4*/ 	.short	0x010a
        /*07a6*/ 	.byte	0xff
	.zero		1


	//   ....[105]....
        /*07a8*/ 	.word	0x00008b00
        /*07ac*/ 	.word	0x00000000
        /*07b0*/ 	.word	0x00000050
        /*07b4*/ 	.short	0x010a
        /*07b6*/ 	.byte	0xff
	.zero		1


	//   ....[106]....
        /*07b8*/ 	.word	0x00008c60
        /*07bc*/ 	.word	0x00000000
        /*07c0*/ 	.word	0x00000000
        /*07c4*/ 	.short	0x0101
        /*07c6*/ 	.byte	0xff
	.zero		1


	//   ....[107]....
        /*07c8*/ 	.word	0x0000a010
        /*07cc*/ 	.word	0x00000000
        /*07d0*/ 	.word	0x00000050
        /*07d4*/ 	.short	0x010a
        /*07d6*/ 	.byte	0xff
	.zero		1


	//   ....[108]....
        /*07d8*/ 	.word	0x0000a0e0
        /*07dc*/ 	.word	0x00000000
        /*07e0*/ 	.word	0x00000050
        /*07e4*/ 	.short	0x010a
        /*07e6*/ 	.byte	0xff
	.zero		1


	//   ....[109]....
        /*07e8*/ 	.word	0x0000a240
        /*07ec*/ 	.word	0x00000000
        /*07f0*/ 	.word	0x00000000
        /*07f4*/ 	.short	0x0101
        /*07f6*/ 	.byte	0xff
	.zero		1


	//   ....[110]....
        /*07f8*/ 	.word	0x0000a650
        /*07fc*/ 	.word	0x000000bf
        /*0800*/ 	.word	0x00000000
        /*0804*/ 	.short	0x0101
        /*0806*/ 	.byte	0xff
	.zero		1


	//   ....[111]....
        /*0808*/ 	.word	0x0000b6a0
        /*080c*/ 	.word	0x00000003
        /*0810*/ 	.word	0x000000f0
        /*0814*/ 	.short	0x010a
        /*0816*/ 	.byte	0xff
	.zero		1


	//   ....[112]....
        /*0818*/ 	.word	0x0000b700
        /*081c*/ 	.word	0x00000002
        /*0820*/ 	.word	0x00000028
        /*0824*/ 	.short	0x010a
        /*0826*/ 	.byte	0xff
	.zero		1


	//   ....[113]....
        /*0828*/ 	.word	0x0000b760
        /*082c*/ 	.word	0x00000002
        /*0830*/ 	.word	0x00000028
        /*0834*/ 	.short	0x010a
        /*0836*/ 	.byte	0xff
	.zero		1


	//   ....[114]....
        /*0838*/ 	.word	0x0000b7b0
        /*083c*/ 	.word	0x00000002
        /*0840*/ 	.word	0x000000a0
        /*0844*/ 	.short	0x010a
        /*0846*/ 	.byte	0xff
	.zero		1


	//   ....[115]....
        /*0848*/ 	.word	0x0000b810
        /*084c*/ 	.word	0x00000000
        /*0850*/ 	.word	0x00000000
        /*0854*/ 	.short	0x010a
        /*0856*/ 	.byte	0xff
	.zero		1


	//   ....[116]....
        /*0858*/ 	.word	0x0000b870
        /*085c*/ 	.word	0x00000000
        /*0860*/ 	.word	0x00000000
        /*0864*/ 	.short	0x010a
        /*0866*/ 	.byte	0xff
	.zero		1


	//   ....[117]....
        /*0868*/ 	.word	0x0000b8d0
        /*086c*/ 	.word	0x00000000
        /*0870*/ 	.word	0x00000000
        /*0874*/ 	.short	0x010a
        /*0876*/ 	.byte	0xff
	.zero		1


	//   ....[118]....
        /*0878*/ 	.word	0x0000b930
        /*087c*/ 	.word	0x00000000
        /*0880*/ 	.word	0x00000000
        /*0884*/ 	.short	0x010a
        /*0886*/ 	.byte	0xff
	.zero		1


	//   ....[119]....
        /*0888*/ 	.word	0x0000b980
        /*088c*/ 	.word	0x00000000
        /*0890*/ 	.word	0x000000e0
        /*0894*/ 	.short	0x010a
        /*0896*/ 	.byte	0xff
	.zero		1


	//   ....[120]....
        /*0898*/ 	.word	0x0000b9e0
        /*089c*/ 	.word	0x00000000
        /*08a0*/ 	.word	0x000000b0
        /*08a4*/ 	.short	0x010a
        /*08a6*/ 	.byte	0xff
	.zero		1


	//   ....[121]....
        /*08a8*/ 	.word	0x0000ba30
        /*08ac*/ 	.word	0x00000000
        /*08b0*/ 	.word	0x000000a0
        /*08b4*/ 	.short	0x010a
        /*08b6*/ 	.byte	0xff
	.zero		1


	//   ....[122]....
        /*08b8*/ 	.word	0x0000ba90
        /*08bc*/ 	.word	0x00000000
        /*08c0*/ 	.word	0x000000b0
        /*08c4*/ 	.short	0x010a
        /*08c6*/ 	.byte	0xff
	.zero		1


	//   ....[123]....
        /*08c8*/ 	.word	0x0000baf0
        /*08cc*/ 	.word	0x00000004
        /*08d0*/ 	.word	0x00000008
        /*08d4*/ 	.short	0x010a
        /*08d6*/ 	.byte	0xff
	.zero		1


	//   ....[124]....
        /*08d8*/ 	.word	0x0000bbd0
        /*08dc*/ 	.word	0x00000002
        /*08e0*/ 	.word	0x00000008
        /*08e4*/ 	.short	0x010a
        /*08e6*/ 	.byte	0xff
	.zero		1


	//   ....[125]....
        /*08e8*/ 	.word	0x0000bc20
        /*08ec*/ 	.word	0x00000000
        /*08f0*/ 	.word	0x000000a0
        /*08f4*/ 	.short	0x010a
        /*08f6*/ 	.byte	0xff
	.zero		1


	//   ....[126]....
        /*08f8*/ 	.word	0x0000bc80
        /*08fc*/ 	.word	0x00000000
        /*0900*/ 	.word	0x000000d0
        /*0904*/ 	.short	0x010a
        /*0906*/ 	.byte	0xff
	.zero		1


	//   ....[127]....
        /*0908*/ 	.word	0x0000bce0
        /*090c*/ 	.word	0x00000000
        /*0910*/ 	.word	0x00000000
        /*0914*/ 	.short	0x010a
        /*0916*/ 	.byte	0xff
	.zero		1


	//   ....[128]....
        /*0918*/ 	.word	0x0000bd40
        /*091c*/ 	.word	0x00000000
        /*0920*/ 	.word	0x00000000
        /*0924*/ 	.short	0x010a
        /*0926*/ 	.byte	0xff
	.zero		1


	//   ....[129]....
        /*0928*/ 	.word	0x0000bda0
        /*092c*/ 	.word	0x00000000
        /*0930*/ 	.word	0x00000100
        /*0934*/ 	.short	0x010a
        /*0936*/ 	.byte	0xff
	.zero		1


	//   ....[130]....
        /*0938*/ 	.word	0x0000bdf0
        /*093c*/ 	.word	0x00000000
        /*0940*/ 	.word	0x000000a0
        /*0944*/ 	.short	0x010a
        /*0946*/ 	.byte	0xff
	.zero		1


	//   ....[131]....
        /*0948*/ 	.word	0x0000be50
        /*094c*/ 	.word	0x00000000
        /*0950*/ 	.word	0x00000098
        /*0954*/ 	.short	0x010a
        /*0956*/ 	.byte	0xff
	.zero		1


	//   ....[132]....
        /*0958*/ 	.word	0x0000beb0
        /*095c*/ 	.word	0x00000003
        /*0960*/ 	.word	0x00000070
        /*0964*/ 	.short	0x010a
        /*0966*/ 	.byte	0xff
	.zero		1


	//   ....[133]....
        /*0968*/ 	.word	0x0000bf10
        /*096c*/ 	.word	0x00000003
        /*0970*/ 	.word	0x00000078
        /*0974*/ 	.short	0x010a
        /*0976*/ 	.byte	0xff
	.zero		1


	//   ....[134]....
        /*0978*/ 	.word	0x0000bf70
        /*097c*/ 	.word	0x00000003
        /*0980*/ 	.word	0x00000080
        /*0984*/ 	.short	0x010a
        /*0986*/ 	.byte	0xff
	.zero		1


	//   ....[135]....
        /*0988*/ 	.word	0x0000bfd0
        /*098c*/ 	.word	0x00000003
        /*0990*/ 	.word	0x00000088
        /*0994*/ 	.short	0x010a
        /*0996*/ 	.byte	0xff
	.zero		1


	//   ....[136]....
        /*0998*/ 	.word	0x0000c030
        /*099c*/ 	.word	0x00000000
        /*09a0*/ 	.word	0x00000070
        /*09a4*/ 	.short	0x010a
        /*09a6*/ 	.byte	0xff
	.zero		1


	//   ....[137]....
        /*09a8*/ 	.word	0x0000c090
        /*09ac*/ 	.word	0x00000000
        /*09b0*/ 	.word	0x00000078
        /*09b4*/ 	.short	0x010a
        /*09b6*/ 	.byte	0xff
	.zero		1


	//   ....[138]....
        /*09b8*/ 	.word	0x0000c0f0
        /*09bc*/ 	.word	0x00000000
        /*09c0*/ 	.word	0x00000080
        /*09c4*/ 	.short	0x010a
        /*09c6*/ 	.byte	0xff
	.zero		1


	//   ....[139]....
        /*09c8*/ 	.word	0x0000c140
        /*09cc*/ 	.word	0x00000000
        /*09d0*/ 	.word	0x000000a0
        /*09d4*/ 	.short	0x010a
        /*09d6*/ 	.byte	0xff
	.zero		1


	//   ....[140]....
        /*09d8*/ 	.word	0x0000c190
        /*09dc*/ 	.word	0x00000003
        /*09e0*/ 	.word	0x00000050
        /*09e4*/ 	.short	0x010a
        /*09e6*/ 	.byte	0xff
	.zero		1


	//   ....[141]....
        /*09e8*/ 	.word	0x0000c1e0
        /*09ec*/ 	.word	0x000000bf
        /*09f0*/ 	.word	0x000000c0
        /*09f4*/ 	.short	0x010a
        /*09f6*/ 	.byte	0xff
	.zero		1


	//   ....[142]....
        /*09f8*/ 	.word	0x0000c230
        /*09fc*/ 	.word	0x000000ce
        /*0a00*/ 	.word	0x00000050
        /*0a04*/ 	.short	0x010a
        /*0a06*/ 	.byte	0xff
	.zero		1


	//   ....[143]....
        /*0a08*/ 	.word	0x0000c280
        /*0a0c*/ 	.word	0x00000000
        /*0a10*/ 	.word	0x00000050
        /*0a14*/ 	.short	0x010a
        /*0a16*/ 	.byte	0xff
	.zero		1


	//   ....[144]....
        /*0a18*/ 	.word	0x0000c2d0
        /*0a1c*/ 	.word	0x00000000
        /*0a20*/ 	.word	0x00000050
        /*0a24*/ 	.short	0x010a
        /*0a26*/ 	.byte	0xff
	.zero		1


	//----- nvinfo : EIATTR_NUM_MBARRIERS
	.align		4
.L_48:
        /*0a28*/ 	.byte	0x03, 0x38
        /*0a2a*/ 	.short	0x0021


	//----- nvinfo : EIATTR_EXIT_INSTR_OFFSETS
	.align		4
        /*0a2c*/ 	.byte	0x04, 0x1c
        /*0a2e*/ 	.short	(.L_50 - .L_49)


	//   ....[0]....
.L_49:
        /*0a30*/ 	.word	0x00002860


	//   ....[1]....
        /*0a34*/ 	.word	0x00002d60


	//   ....[2]....
        /*0a38*/ 	.word	0x00002dc0


	//   ....[3]....
        /*0a3c*/ 	.word	0x00003ed0


	//   ....[4]....
        /*0a40*/ 	.word	0x00004f30


	//   ....[5]....
        /*0a44*/ 	.word	0x00004f70


	//   ....[6]....
        /*0a48*/ 	.word	0x0000b690


	//----- nvinfo : EIATTR_MAX_THREADS
	.align		4
.L_50:
        /*0a4c*/ 	.byte	0x04, 0x05
        /*0a4e*/ 	.short	(.L_52 - .L_51)
.L_51:
        /*0a50*/ 	.word	0x00000100
        /*0a54*/ 	.word	0x00000001
        /*0a58*/ 	.word	0x00000001


	//----- nvinfo : EIATTR_CRS_STACK_SIZE
	.align		4
.L_52:
        /*0a5c*/ 	.byte	0x04, 0x1e
        /*0a5e*/ 	.short	(.L_54 - .L_53)
.L_53:
        /*0a60*/ 	.word	0x00000000


	//----- nvinfo : EIATTR_CBANK_PARAM_SIZE
	.align		4
.L_54:
        /*0a64*/ 	.byte	0x03, 0x19
        /*0a66*/ 	.short	0x0800


	//----- nvinfo : EIATTR_PARAM_CBANK
	.align		4
        /*0a68*/ 	.byte	0x04, 0x0a
        /*0a6a*/ 	.short	(.L_56 - .L_55)
	.align		4
.L_55:
        /*0a6c*/ 	.word	index@(.nv.constant0._ZN7cutlass13device_kernelINS_4gemm6kernel13GemmUniversalIN4cute5tupleIJiiiiEEENS1_10collective13CollectiveMmaINS1_35MainloopSm100TmaUmmaWarpSpecializedILi5ELi2ELi2ENS5_IJNS4_1CILi2EEENSA_ILi1EEESC_EEEEENS5_IJNSA_ILi256EEESF_NSA_ILi32EEEEEENS_12float_e4m3_tENS5_IJlSC_lEEESI_SJ_NS4_8TiledMMAINS4_8MMA_AtomIJNS4_10MMA_TraitsINS4_25SM100_MMA_F8F6F4_2x1SM_SSEJSI_SI_fSF_SF_NS4_17integral_constantINS4_4UMMA5MajorELSQ_0EEESR_NSO_INSP_7ScaleInELSS_0EEEST_EEEEEENS4_6LayoutINS5_IJSC_SC_SC_EEENS5_IJNSA_ILi0EEESY_SY_EEEEENS5_IJNS4_10UnderscoreES11_S11_EEEEENS4_18SM100_TMA_2SM_LOADENS4_14ComposedLayoutINS4_7SwizzleILi1ELi4ELi3EEENS4_18smem_ptr_flag_bitsILi8EEENSW_INS5_IJNSA_ILi8EEESG_EEENS5_IJSG_SC_EEEEEEEvNS4_8identityES14_S1E_vS1F_EENS_8epilogue10collective18CollectiveEpilogueINS1H_23Sm100TmaWarpSpecializedILi4ELi2ELi64ELb0ELb0EEEJNS5_IJNSA_ILi128EEESF_SG_EEENS5_IJNSW_IS1M_SC_EENSW_INSA_ILi64EEESC_EEEEESI_SJ_SI_SJ_NS1H_6fusion15FusionCallbacksIS1L_NS1S_17LinearCombinationISI_fSI_fLNS_15FloatRoundStyleE2EEES1N_S1R_JEEENS4_5SM1004TMEM4LOAD26SM100_TMEM_LOAD_32dp32b64xENS4_13SM90_TMA_LOADENS15_INS16_ILi2ELi4ELi3EEES19_NSW_INS5_IJS1A_S1P_EEENS5_IJS1P_SC_EEEEEEENS4_39AutoVectorizingCopyWithAssumedAlignmentILi128EEENS4_14SM90_TMA_STOREES27_S29_S29_EEEvvEEEEvNT_6ParamsE)
        /*0a70*/ 	.short	0x0380
        /*0a72*/ 	.short	0x0800


	//----- nvinfo : EIATTR_SW_WAR
	.align		4
.L_56:
        /*0a74*/ 	.byte	0x04, 0x36
        /*0a76*/ 	.short	(.L_58 - .L_57)
.L_57:
        /*0a78*/ 	.word	0x00000008
.L_58:


//--------------------- .nv.callgraph             --------------------------
	.section	.nv.callgraph,"",@"SHT_CUDA_CALLGRAPH"
	.align	4
	.sectionentsize	8
	.align		4
        /*0000*/ 	.word	0x00000000
	.align		4
        /*0004*/ 	.word	0xffffffff
	.align		4
        /*0008*/ 	.word	index@(_ZN7cutlass13device_kernelINS_4gemm6kernel13GemmUniversalIN4cute5tupleIJiiiiEEENS1_10collective13CollectiveMmaINS1_35MainloopSm100TmaUmmaWarpSpecializedILi5ELi2ELi2ENS5_IJNS4_1CILi2EEENSA_ILi1EEESC_EEEEENS5_IJNSA_ILi256EEESF_NSA_ILi32EEEEEENS_12float_e4m3_tENS5_IJlSC_lEEESI_SJ_NS4_8TiledMMAINS4_8MMA_AtomIJNS4_10MMA_TraitsINS4_25SM100_MMA_F8F6F4_2x1SM_SSEJSI_SI_fSF_SF_NS4_17integral_constantINS4_4UMMA5MajorELSQ_0EEESR_NSO_INSP_7ScaleInELSS_0EEEST_EEEEEENS4_6LayoutINS5_IJSC_SC_SC_EEENS5_IJNSA_ILi0EEESY_SY_EEEEENS5_IJNS4_10UnderscoreES11_S11_EEEEENS4_18SM100_TMA_2SM_LOADENS4_14ComposedLayoutINS4_7SwizzleILi1ELi4ELi3EEENS4_18smem_ptr_flag_bitsILi8EEENSW_INS5_IJNSA_ILi8EEESG_EEENS5_IJSG_SC_EEEEEEEvNS4_8identityES14_S1E_vS1F_EENS_8epilogue10collective18CollectiveEpilogueINS1H_23Sm100TmaWarpSpecializedILi4ELi2ELi64ELb0ELb0EEEJNS5_IJNSA_ILi128EEESF_SG_EEENS5_IJNSW_IS1M_SC_EENSW_INSA_ILi64EEESC_EEEEESI_SJ_SI_SJ_NS1H_6fusion15FusionCallbacksIS1L_NS1S_17LinearCombinationISI_fSI_fLNS_15FloatRoundStyleE2EEES1N_S1R_JEEENS4_5SM1004TMEM4LOAD26SM100_TMEM_LOAD_32dp32b64xENS4_13SM90_TMA_LOADENS15_INS16_ILi2ELi4ELi3EEES19_NSW_INS5_IJS1A_S1P_EEENS5_IJS1P_SC_EEEEEEENS4_39AutoVectorizingCopyWithAssumedAlignmentILi128EEENS4_14SM90_TMA_STOREES27_S29_S29_EEEvvEEEEvNT_6ParamsE)
	.align		4
        /*000c*/ 	.word	index@(__assertfail)
	.align		4
        /*0010*/ 	.word	0x00000000
	.align		4
        /*0014*/ 	.word	0xfffffffe
	.align		4
        /*0018*/ 	.word	0x00000000
	.align		4
        /*001c*/ 	.word	0xfffffffd
	.align		4
        /*0020*/ 	.word	0x00000000
	.align		4
        /*0024*/ 	.word	0xfffffffc


//--------------------- .nv.constant4             --------------------------
	.section	.nv.constant4,"a",@progbits
	.align	8
	.align		8
.nv.constant4:
        /*0000*/ 	.dword	__assertfail
	.align		8
        /*0008*/ 	.dword	__unnamed_1
	.align		8
        /*0010*/ 	.dword	__unnamed_2
	.align		8
        /*0018*/ 	.dword	__unnamed_3
	.align		8
        /*0020*/ 	.dword	_ZN39_INTERNAL_1ccbd0db_4_k_cu_dd0f41b4_88464cuda3std3__45__cpo5beginE
	.align		8
        /*0028*/ 	.dword	_ZN39_INTERNAL_1ccbd0db_4_k_cu_dd0f41b4_88464cuda3std3__45__cpo3endE
	.align		8
        /*0030*/ 	.dword	_ZN39_INTERNAL_1ccbd0db_4_k_cu_dd0f41b4_88464cuda3std3__45__cpo6cbeginE
	.align		8
        /*0038*/ 	.dword	_ZN39_INTERNAL_1ccbd0db_4_k_cu_dd0f41b4_88464cuda3std3__45__cpo4cendE
	.align		8
        /*0040*/ 	.dword	_ZN39_INTERNAL_1ccbd0db_4_k_cu_dd0f41b4_88464cuda3std3__441_GLOBAL__N__1ccbd0db_4_k_cu_dd0f41b4_88466ignoreE
	.align		8
        /*0048*/ 	.dword	_ZN39_INTERNAL_1ccbd0db_4_k_cu_dd0f41b4_88464cuda3std3__419piecewise_constructE
	.align		8
        /*0050*/ 	.dword	_ZN39_INTERNAL_1ccbd0db_4_k_cu_dd0f41b4_88464cuda3std3__48in_placeE
	.align		8
        /*0058*/ 	.dword	_ZN39_INTERNAL_1ccbd0db_4_k_cu_dd0f41b4_88464cuda3std6ranges3__45__cpo4swapE
	.align		8
        /*0060*/ 	.dword	_ZN39_INTERNAL_1ccbd0db_4_k_cu_dd0f41b4_88464cuda3std6ranges3__45__cpo9iter_moveE
	.align		8
        /*0068*/ 	.dword	_ZN39_INTERNAL_1ccbd0db_4_k_cu_dd0f41b4_88464cute7productE
	.align		8
        /*0070*/ 	.dword	_ZN39_INTERNAL_1ccbd0db_4_k_cu_dd0f41b4_88464cute1_E
	.align		8
        /*0078*/ 	.dword	$str$25
	.align		8
        /*0080*/ 	.dword	$str$26
	.align		8
        /*0088*/ 	.dword	$str$27
	.align		8
        /*0090*/ 	.dword	$str$28


//--------------------- .text._ZN7cutlass13device_kernelINS_4gemm6kernel13GemmUniversalIN4cute5tupleIJiiiiEEENS1_10collective13CollectiveMmaINS1_35MainloopSm100TmaUmmaWarpSpecializedILi5ELi2ELi2ENS5_IJNS4_1CILi2EEENSA_ILi1EEESC_EEEEENS5_IJNSA_ILi256EEESF_NSA_ILi32EEEEEENS_12float_e4m3_tENS5_IJlSC_lEEESI_SJ_NS4_8TiledMMAINS4_8MMA_AtomIJNS4_10MMA_TraitsINS4_25SM100_MMA_F8F6F4_2x1SM_SSEJSI_SI_fSF_SF_NS4_17integral_constantINS4_4UMMA5MajorELSQ_0EEESR_NSO_INSP_7ScaleInELSS_0EEEST_EEEEEENS4_6LayoutINS5_IJSC_SC_SC_EEENS5_IJNSA_ILi0EEESY_SY_EEEEENS5_IJNS4_10UnderscoreES11_S11_EEEEENS4_18SM100_TMA_2SM_LOADENS4_14ComposedLayoutINS4_7SwizzleILi1ELi4ELi3EEENS4_18smem_ptr_flag_bitsILi8EEENSW_INS5_IJNSA_ILi8EEESG_EEENS5_IJSG_SC_EEEEEEEvNS4_8identityES14_S1E_vS1F_EENS_8epilogue10collective18CollectiveEpilogueINS1H_23Sm100TmaWarpSpecializedILi4ELi2ELi64ELb0ELb0EEEJNS5_IJNSA_ILi128EEESF_SG_EEENS5_IJNSW_IS1M_SC_EENSW_INSA_ILi64EEESC_EEEEESI_SJ_SI_SJ_NS1H_6fusion15FusionCallbacksIS1L_NS1S_17LinearCombinationISI_fSI_fLNS_15FloatRoundStyleE2EEES1N_S1R_JEEENS4_5SM1004TMEM4LOAD26SM100_TMEM_LOAD_32dp32b64xENS4_13SM90_TMA_LOADENS15_INS16_ILi2ELi4ELi3EEES19_NSW_INS5_IJS1A_S1P_EEENS5_IJS1P_SC_EEEEEEENS4_39AutoVectorizingCopyWithAssumedAlignmentILi128EEENS4_14SM90_TMA_STOREES27_S29_S29_EEEvvEEEEvNT_6ParamsE --------------------------
	.section	.text._ZN7cutlass13device_kernelINS_4gemm6kernel13GemmUniversalIN4cute5tupleIJiiiiEEENS1_10collective13CollectiveMmaINS1_35MainloopSm100TmaUmmaWarpSpecializedILi5ELi2ELi2ENS5_IJNS4_1CILi2EEENSA_ILi1EEESC_EEEEENS5_IJNSA_ILi256EEESF_NSA_ILi32EEEEEENS_12float_e4m3_tENS5_IJlSC_lEEESI_SJ_NS4_8TiledMMAINS4_8MMA_AtomIJNS4_10MMA_TraitsINS4_25SM100_MMA_F8F6F4_2x1SM_SSEJSI_SI_fSF_SF_NS4_17integral_constantINS4_4UMMA5MajorELSQ_0EEESR_NSO_INSP_7ScaleInELSS_0EEEST_EEEEEENS4_6LayoutINS5_IJSC_SC_SC_EEENS5_IJNSA_ILi0EEESY_SY_EEEEENS5_IJNS4_10UnderscoreES11_S11_EEEEENS4_18SM100_TMA_2SM_LOADENS4_14ComposedLayoutINS4_7SwizzleILi1ELi4ELi3EEENS4_18smem_ptr_flag_bitsILi8EEENSW_INS5_IJNSA_ILi8EEESG_EEENS5_IJSG_SC_EEEEEEEvNS4_8identityES14_S1E_vS1F_EENS_8epilogue10collective18CollectiveEpilogueINS1H_23Sm100TmaWarpSpecializedILi4ELi2ELi64ELb0ELb0EEEJNS5_IJNSA_ILi128EEESF_SG_EEENS5_IJNSW_IS1M_SC_EENSW_INSA_ILi64EEESC_EEEEESI_SJ_SI_SJ_NS1H_6fusion15FusionCallbacksIS1L_NS1S_17LinearCombinationISI_fSI_fLNS_15FloatRoundStyleE2EEES1N_S1R_JEEENS4_5SM1004TMEM4LOAD26SM100_TMEM_LOAD_32dp32b64xENS4_13SM90_TMA_LOADENS15_INS16_ILi2ELi4ELi3EEES19_NSW_INS5_IJS1A_S1P_EEENS5_IJS1P_SC_EEEEEEENS4_39AutoVectorizingCopyWithAssumedAlignmentILi128EEENS4_14SM90_TMA_STOREES27_S29_S29_EEEvvEEEEvNT_6ParamsE,"ax",@progbits
	.align	128
.text._ZN7cutlass13device_kernelINS_4gemm6kernel13GemmUniversalIN4cute5tupleIJiiiiEEENS1_10collective13CollectiveMmaINS1_35MainloopSm100TmaUmmaWarpSpecializedILi5ELi2ELi2ENS5_IJNS4_1CILi2EEENSA_ILi1EEESC_EEEEENS5_IJNSA_ILi256EEESF_NSA_ILi32EEEEEENS_12float_e4m3_tENS5_IJlSC_lEEESI_SJ_NS4_8TiledMMAINS4_8MMA_AtomIJNS4_10MMA_TraitsINS4_25SM100_MMA_F8F6F4_2x1SM_SSEJSI_SI_fSF_SF_NS4_17integral_constantINS4_4UMMA5MajorELSQ_0EEESR_NSO_INSP_7ScaleInELSS_0EEEST_EEEEEENS4_6LayoutINS5_IJSC_SC_SC_EEENS5_IJNSA_ILi0EEESY_SY_EEEEENS5_IJNS4_10UnderscoreES11_S11_EEEEENS4_18SM100_TMA_2SM_LOADENS4_14ComposedLayoutINS4_7SwizzleILi1ELi4ELi3EEENS4_18smem_ptr_flag_bitsILi8EEENSW_INS5_IJNSA_ILi8EEESG_EEENS5_IJSG_SC_EEEEEEEvNS4_8identityES14_S1E_vS1F_EENS_8epilogue10collective18CollectiveEpilogueINS1H_23Sm100TmaWarpSpecializedILi4ELi2ELi64ELb0ELb0EEEJNS5_IJNSA_ILi128EEESF_SG_EEENS5_IJNSW_IS1M_SC_EENSW_INSA_ILi64EEESC_EEEEESI_SJ_SI_SJ_NS1H_6fusion15FusionCallbacksIS1L_NS1S_17LinearCombinationISI_fSI_fLNS_15FloatRoundStyleE2EEES1N_S1R_JEEENS4_5SM1004TMEM4LOAD26SM100_TMEM_LOAD_32dp32b64xENS4_13SM90_TMA_LOADENS15_INS16_ILi2ELi4ELi3EEES19_NSW_INS5_IJS1A_S1P_EEENS5_IJS1P_SC_EEEEEEENS4_39AutoVectorizingCopyWithAssumedAlignmentILi128EEENS4_14SM90_TMA_STOREES27_S29_S29_EEEvvEEEEvNT_6ParamsE:
        .type           _ZN7cutlass13device_kernelINS_4gemm6kernel13GemmUniversalIN4cute5tupleIJiiiiEEENS1_10collective13CollectiveMmaINS1_35MainloopSm100TmaUmmaWarpSpecializedILi5ELi2ELi2ENS5_IJNS4_1CILi2EEENSA_ILi1EEESC_EEEEENS5_IJNSA_ILi256EEESF_NSA_ILi32EEEEEENS_12float_e4m3_tENS5_IJlSC_lEEESI_SJ_NS4_8TiledMMAINS4_8MMA_AtomIJNS4_10MMA_TraitsINS4_25SM100_MMA_F8F6F4_2x1SM_SSEJSI_SI_fSF_SF_NS4_17integral_constantINS4_4UMMA5MajorELSQ_0EEESR_NSO_INSP_7ScaleInELSS_0EEEST_EEEEEENS4_6LayoutINS5_IJSC_SC_SC_EEENS5_IJNSA_ILi0EEESY_SY_EEEEENS5_IJNS4_10UnderscoreES11_S11_EEEEENS4_18SM100_TMA_2SM_LOADENS4_14ComposedLayoutINS4_7SwizzleILi1ELi4ELi3EEENS4_18smem_ptr_flag_bitsILi8EEENSW_INS5_IJNSA_ILi8EEESG_EEENS5_IJSG_SC_EEEEEEEvNS4_8identityES14_S1E_vS1F_EENS_8epilogue10collective18CollectiveEpilogueINS1H_23Sm100TmaWarpSpecializedILi4ELi2ELi64ELb0ELb0EEEJNS5_IJNSA_ILi128EEESF_SG_EEENS5_IJNSW_IS1M_SC_EENSW_INSA_ILi64EEESC_EEEEESI_SJ_SI_SJ_NS1H_6fusion15FusionCallbacksIS1L_NS1S_17LinearCombinationISI_fSI_fLNS_15FloatRoundStyleE2EEES1N_S1R_JEEENS4_5SM1004TMEM4LOAD26SM100_TMEM_LOAD_32dp32b64xENS4_13SM90_TMA_LOADENS15_INS16_ILi2ELi4ELi3EEES19_NSW_INS5_IJS1A_S1P_EEENS5_IJS1P_SC_EEEEEEENS4_39AutoVectorizingCopyWithAssumedAlignmentILi128EEENS4_14SM90_TMA_STOREES27_S29_S29_EEEvvEEEEvNT_6ParamsE,@function
        .size           _ZN7cutlass13device_kernelINS_4gemm6kernel13GemmUniversalIN4cute5tupleIJiiiiEEENS1_10collective13CollectiveMmaINS1_35MainloopSm100TmaUmmaWarpSpecializedILi5ELi2ELi2ENS5_IJNS4_1CILi2EEENSA_ILi1EEESC_EEEEENS5_IJNSA_ILi256EEESF_NSA_ILi32EEEEEENS_12float_e4m3_tENS5_IJlSC_lEEESI_SJ_NS4_8TiledMMAINS4_8MMA_AtomIJNS4_10MMA_TraitsINS4_25SM100_MMA_F8F6F4_2x1SM_SSEJSI_SI_fSF_SF_NS4_17integral_constantINS4_4UMMA5MajorELSQ_0EEESR_NSO_INSP_7ScaleInELSS_0EEEST_EEEEEENS4_6LayoutINS5_IJSC_SC_SC_EEENS5_IJNSA_ILi0EEESY_SY_EEEEENS5_IJNS4_10UnderscoreES11_S11_EEEEENS4_18SM100_TMA_2SM_LOADENS4_14ComposedLayoutINS4_7SwizzleILi1ELi4ELi3EEENS4_18smem_ptr_flag_bitsILi8EEENSW_INS5_IJNSA_ILi8EEESG_EEENS5_IJSG_SC_EEEEEEEvNS4_8identityES14_S1E_vS1F_EENS_8epilogue10collective18CollectiveEpilogueINS1H_23Sm100TmaWarpSpecializedILi4ELi2ELi64ELb0ELb0EEEJNS5_IJNSA_ILi128EEESF_SG_EEENS5_IJNSW_IS1M_SC_EENSW_INSA_ILi64EEESC_EEEEESI_SJ_SI_SJ_NS1H_6fusion15FusionCallbacksIS1L_NS1S_17LinearCombinationISI_fSI_fLNS_15FloatRoundStyleE2EEES1N_S1R_JEEENS4_5SM1004TMEM4LOAD26SM100_TMEM_LOAD_32dp32b64xENS4_13SM90_TMA_LOADENS15_INS16_ILi2ELi4ELi3EEES19_NSW_INS5_IJS1A_S1P_EEENS5_IJS1P_SC_EEEEEEENS4_39AutoVectorizingCopyWithAssumedAlignmentILi128EEENS4_14SM90_TMA_STOREES27_S29_S29_EEEvvEEEEvNT_6ParamsE,(.L_x_191 - _ZN7cutlass13device_kernelINS_4gemm6kernel13GemmUniversalIN4cute5tupleIJiiiiEEENS1_10collective13CollectiveMmaINS1_35MainloopSm100TmaUmmaWarpSpecializedILi5ELi2ELi2ENS5_IJNS4_1CILi2EEENSA_ILi1EEESC_EEEEENS5_IJNSA_ILi256EEESF_NSA_ILi32EEEEEENS_12float_e4m3_tENS5_IJlSC_lEEESI_SJ_NS4_8TiledMMAINS4_8MMA_AtomIJNS4_10MMA_TraitsINS4_25SM100_MMA_F8F6F4_2x1SM_SSEJSI_SI_fSF_SF_NS4_17integral_constantINS4_4UMMA5MajorELSQ_0EEESR_NSO_INSP_7ScaleInELSS_0EEEST_EEEEEENS4_6LayoutINS5_IJSC_SC_SC_EEENS5_IJNSA_ILi0EEESY_SY_EEEEENS5_IJNS4_10UnderscoreES11_S11_EEEEENS4_18SM100_TMA_2SM_LOADENS4_14ComposedLayoutINS4_7SwizzleILi1ELi4ELi3EEENS4_18smem_ptr_flag_bitsILi8EEENSW_INS5_IJNSA_ILi8EEESG_EEENS5_IJSG_SC_EEEEEEEvNS4_8identityES14_S1E_vS1F_EENS_8epilogue10collective18CollectiveEpilogueINS1H_23Sm100TmaWarpSpecializedILi4ELi2ELi64ELb0ELb0EEEJNS5_IJNSA_ILi128EEESF_SG_EEENS5_IJNSW_IS1M_SC_EENSW_INSA_ILi64EEESC_EEEEESI_SJ_SI_SJ_NS1H_6fusion15FusionCallbacksIS1L_NS1S_17LinearCombinationISI_fSI_fLNS_15FloatRoundStyleE2EEES1N_S1R_JEEENS4_5SM1004TMEM4LOAD26SM100_TMEM_LOAD_32dp32b64xENS4_13SM90_TMA_LOADENS15_INS16_ILi2ELi4ELi3EEES19_NSW_INS5_IJS1A_S1P_EEENS5_IJS1P_SC_EEEEEEENS4_39AutoVectorizingCopyWithAssumedAlignmentILi128EEENS4_14SM90_TMA_STOREES27_S29_S29_EEEvvEEEEvNT_6ParamsE)
        .other          _ZN7cutlass13device_kernelINS_4gemm6kernel13GemmUniversalIN4cute5tupleIJiiiiEEENS1_10collective13CollectiveMmaINS1_35MainloopSm100TmaUmmaWarpSpecializedILi5ELi2ELi2ENS5_IJNS4_1CILi2EEENSA_ILi1EEESC_EEEEENS5_IJNSA_ILi256EEESF_NSA_ILi32EEEEEENS_12float_e4m3_tENS5_IJlSC_lEEESI_SJ_NS4_8TiledMMAINS4_8MMA_AtomIJNS4_10MMA_TraitsINS4_25SM100_MMA_F8F6F4_2x1SM_SSEJSI_SI_fSF_SF_NS4_17integral_constantINS4_4UMMA5MajorELSQ_0EEESR_NSO_INSP_7ScaleInELSS_0EEEST_EEEEEENS4_6LayoutINS5_IJSC_SC_SC_EEENS5_IJNSA_ILi0EEESY_SY_EEEEENS5_IJNS4_10UnderscoreES11_S11_EEEEENS4_18SM100_TMA_2SM_LOADENS4_14ComposedLayoutINS4_7SwizzleILi1ELi4ELi3EEENS4_18smem_ptr_flag_bitsILi8EEENSW_INS5_IJNSA_ILi8EEESG_EEENS5_IJSG_SC_EEEEEEEvNS4_8identityES14_S1E_vS1F_EENS_8epilogue10collective18CollectiveEpilogueINS1H_23Sm100TmaWarpSpecializedILi4ELi2ELi64ELb0ELb0EEEJNS5_IJNSA_ILi128EEESF_SG_EEENS5_IJNSW_IS1M_SC_EENSW_INSA_ILi64EEESC_EEEEESI_SJ_SI_SJ_NS1H_6fusion15FusionCallbacksIS1L_NS1S_17LinearCombinationISI_fSI_fLNS_15FloatRoundStyleE2EEES1N_S1R_JEEENS4_5SM1004TMEM4LOAD26SM100_TMEM_LOAD_32dp32b64xENS4_13SM90_TMA_LOADENS15_INS16_ILi2ELi4ELi3EEES19_NSW_INS5_IJS1A_S1P_EEENS5_IJS1P_SC_EEEEEEENS4_39AutoVectorizingCopyWithAssumedAlignmentILi128EEENS4_14SM90_TMA_STOREES27_S29_S29_EEEvvEEEEvNT_6ParamsE,@"STO_CUDA_ENTRY STV_DEFAULT"
_ZN7cutlass13device_kernelINS_4gemm6kernel13GemmUniversalIN4cute5tupleIJiiiiEEENS1_10collective13CollectiveMmaINS1_35MainloopSm100TmaUmmaWarpSpecializedILi5ELi2ELi2ENS5_IJNS4_1CILi2EEENSA_ILi1EEESC_EEEEENS5_IJNSA_ILi256EEESF_NSA_ILi32EEEEEENS_12float_e4m3_tENS5_IJlSC_lEEESI_SJ_NS4_8TiledMMAINS4_8MMA_AtomIJNS4_10MMA_TraitsINS4_25SM100_MMA_F8F6F4_2x1SM_SSEJSI_SI_fSF_SF_NS4_17integral_constantINS4_4UMMA5MajorELSQ_0EEESR_NSO_INSP_7ScaleInELSS_0EEEST_EEEEEENS4_6LayoutINS5_IJSC_SC_SC_EEENS5_IJNSA_ILi0EEESY_SY_EEEEENS5_IJNS4_10UnderscoreES11_S11_EEEEENS4_18SM100_TMA_2SM_LOADENS4_14ComposedLayoutINS4_7SwizzleILi1ELi4ELi3EEENS4_18smem_ptr_flag_bitsILi8EEENSW_INS5_IJNSA_ILi8EEESG_EEENS5_IJSG_SC_EEEEEEEvNS4_8identityES14_S1E_vS1F_EENS_8epilogue10collective18CollectiveEpilogueINS1H_23Sm100TmaWarpSpecializedILi4ELi2ELi64ELb0ELb0EEEJNS5_IJNSA_ILi128EEESF_SG_EEENS5_IJNSW_IS1M_SC_EENSW_INSA_ILi64EEESC_EEEEESI_SJ_SI_SJ_NS1H_6fusion15FusionCallbacksIS1L_NS1S_17LinearCombinationISI_fSI_fLNS_15FloatRoundStyleE2EEES1N_S1R_JEEENS4_5SM1004TMEM4LOAD26SM100_TMEM_LOAD_32dp32b64xENS4_13SM90_TMA_LOADENS15_INS16_ILi2ELi4ELi3EEES19_NSW_INS5_IJS1A_S1P_EEENS5_IJS1P_SC_EEEEEEENS4_39AutoVectorizingCopyWithAssumedAlignmentILi128EEENS4_14SM90_TMA_STOREES27_S29_S29_EEEvvEEEEvNT_6ParamsE:
[----:B------:R-:W1:Y:S01]  /*0000*/  LDC R1, c[0x0][0x37c] ;  /* 0x0000df00ff017b82 */ /* 0x000e620000000800 */
[----:B------:R-:W2:Y:S01]  /*0010*/  S2R R185, SR_TID.X ;  /* 0x0000000000b97919 */ /* 0x000ea20000002100 */
[----:B------:R-:W3:Y:S06]  /*0020*/  LDCU.64 UR6, c[0x0][0x890] ;  /* 0x00011200ff0677ac */ /* 0x000eec0008000a00 */
[----:B------:R-:W4:Y:S01]  /*0030*/  S2UR UR37, SR_CgaCtaId ;  /* 0x00000000002579c3 */ /* 0x000f220000008800 */
[----:B------:R-:W-:Y:S02]  /*0040*/  PRMT R171, RZ, 0x7610, R171 ;  /* 0x00007610ffab7816 */ /* 0x000fe400000000ab */
[----:B------:R-:W-:Y:S01]  /*0050*/  ELECT P1, URZ, PT ;  /* 0x0000000000ff782f */ /* 0x000fe20003820000 */
[----:B------:R-:W1:Y:S01]  /*0060*/  LDCU.64 UR46, c[0x0][0x358] ;  /* 0x00006b00ff2e77ac */ /* 0x000e620008000a00 */
[----:B---3--:R-:W-:-:S04]  /*0070*/  UISETP.NE.U32.AND UP0, UPT, UR6, URZ, UPT ;  /* 0x000000ff0600728c */ /* 0x008fc8000bf05070 */
[----:B------:R-:W-:Y:S02]  /*0080*/  UISETP.NE.AND.EX UP0, UPT, UR7, URZ, UPT, UP0 ;  /* 0x000000ff0700728c */ /* 0x000fe4000bf05300 */
[----:B----4-:R-:W-:Y:S02]  /*0090*/  ULOP3.LUT UR5, UR37, 0x1, URZ, 0xc0, !UPT ;  /* 0x0000000125057892 */ /* 0x010fe4000f8ec0ff */
[----:B------:R-:W-:Y:S01]  /*00a0*/  ULOP3.LUT UR4, UR37, 0x1, URZ, 0x3c, !UPT ;  /* 0x0000000125047892 */ /* 0x000fe2000f8e3cff */
[----:B--2---:R-:W-:-:S05]  /*00b0*/  SHF.R.U32.HI R173, RZ, 0x5, R185 ;  /* 0x00000005ffad7819 */ /* 0x004fca00000116b9 */
[----:B------:R-:W2:Y:S02]  /*00c0*/  SHFL.IDX PT, R0, R173, RZ, 0x1f ;  /* 0x00001fffad007589 */ /* 0x000ea400000e0000 */
[----:B--2---:R-:W-:Y:S01]  /*00d0*/  R2UR UR10, R0 ;  /* 0x00000000000a72ca */ /* 0x004fe200000e0000 */
[----:B-1----:R-:W-:-:S14]  /*00e0*/  BRA.U UP0, `(.L_x_0) ;  /* 0x00000001002c7547 */ /* 0x002fdc000b800000 */
[----:B------:R-:W1:Y:S02]  /*00f0*/  LDCU.64 UR8, c[0x0][0x888] ;  /* 0x00011100ff0877ac */ /* 0x000e640008000a00 */
[----:B-1----:R-:W-:-:S04]  /*0100*/  UISETP.NE.U32.AND UP0, UPT, UR8, URZ, UPT ;  /* 0x000000ff0800728c */ /* 0x002fc8000bf05070 */
[----:B------:R-:W-:-:S09]  /*0110*/  UISETP.NE.AND.EX UP0, UPT, UR9, URZ, UPT, UP0 ;  /* 0x000000ff0900728c */ /* 0x000fd2000bf05300 */
[----:B------:R-:W-:Y:S05]  /*0120*/  BRA.U !UP0, `(.L_x_1) ;  /* 0x0000000108107547 */ /* 0x000fea000b800000 */
[----:B------:R-:W1:Y:S02]  /*0130*/  LDC.64 R2, c[0x0][0x888] ;  /* 0x00022200ff027b82 */ /* 0x000e640000000a00 */
[----:B-1----:R1:W5:Y:S01]  /*0140*/  LDG.E R81, desc[UR46][R2.64] ;  /* 0x0000002e02517981 */ /* 0x002362000c1e1900 */
[----:B------:R-:W-:Y:S01]  /*0150*/  HFMA2 R171, -RZ, RZ, 0, 5.9604644775390625e-08 ;  /* 0x00000001ffab7431 */ /* 0x000fe200000001ff */
[----:B------:R-:W-:Y:S05]  /*0160*/  BRA `(.L_x_0) ;  /* 0x00000000000c7947 */ /* 0x000fea0003800000 */
.L_x_1:
[----:B------:R-:W1:Y:S01]  /*0170*/  LDCU UR8, c[0x0][0x880] ;  /* 0x00011000ff0877ac */ /* 0x000e620008000800 */
[----:B------:R-:W-:Y:S01]  /*0180*/  HFMA2 R171, -RZ, RZ, 0, 5.9604644775390625e-08 ;  /* 0x00000001ffab7431 */ /* 0x000fe200000001ff */
[----:B-1----:R-:W-:-:S07]  /*0190*/  MOV R81, UR8 ;  /* 0x0000000800517c02 */ /* 0x002fce0008000f00 */
.L_x_0:
[----:B------:R-:W2:Y:S02]  /*01a0*/  LDCU.64 UR8, c[0x0][0x8b0] ;  /* 0x00011600ff0877ac */ /* 0x000ea40008000a00 */
[----:B--2---:R-:W-:-:S04]  /*01b0*/  UISETP.NE.U32.AND UP0, UPT, UR8, URZ, UPT ;  /* 0x000000ff0800728c */ /* 0x004fc8000bf05070 */
[----:B------:R-:W-:-:S09]  /*01c0*/  UISETP.NE.AND.EX UP0, UPT, UR9, URZ, UPT, UP0 ;  /* 0x000000ff0900728c */ /* 0x000fd2000bf05300 */
[----:B------:R-:W-:Y:S05]  /*01d0*/  BRA.U UP0, `(.L_x_2) ;  /* 0x0000000100247547 */ /* 0x000fea000b800000 */
[----:B------:R-:W2:Y:S02]  /*01e0*/  LDCU.64 UR8, c[0x0][0x8a8] ;  /* 0x00011500ff0877ac */ /* 0x000ea40008000a00 */
[----:B--2---:R-:W-:-:S04]  /*01f0*/  UISETP.NE.U32.AND UP0, UPT, UR8, URZ, UPT ;  /* 0x000000ff0800728c */ /* 0x004fc8000bf05070 */
[----:B------:R-:W-:-:S09]  /*0200*/  UISETP.NE.AND.EX UP0, UPT, UR9, URZ, UPT, UP0 ;  /* 0x000000ff0900728c */ /* 0x000fd2000bf05300 */
[----:B------:R-:W-:Y:S05]  /*0210*/  BRA.U !UP0, `(.L_x_3) ;  /* 0x00000001080c7547 */ /* 0x000fea000b800000 */
[----:B------:R-:W2:Y:S02]  /*0220*/  LDC.64 R78, c[0x0][0x8a8] ;  /* 0x00022a00ff4e7b82 */ /* 0x000ea40000000a00 */
[----:B--2---:R2:W5:Y:S01]  /*0230*/  LDG.E R78, desc[UR46][R78.64] ;  /* 0x0000002e4e4e7981 */ /* 0x004562000c1e1900 */
[----:B------:R-:W-:Y:S05]  /*0240*/  BRA `(.L_x_2) ;  /* 0x0000000000087947 */ /* 0x000fea0003800000 */
.L_x_3:
[----:B------:R-:W2:Y:S02]  /*0250*/  LDCU UR8, c[0x0][0x8a0] ;  /* 0x00011400ff0877ac */ /* 0x000ea40008000800 */
[----:B--2---:R-:W-:Y:S02]  /*0260*/  MOV R78, UR8 ;  /* 0x00000008004e7c02 */ /* 0x004fe40008000f00 */
.L_x_2:
[----:B------:R-:W-:Y:S01]  /*0270*/  IMAD.U32 R0, RZ, RZ, UR10 ;  /* 0x0000000aff007e24 */ /* 0x000fe2000f8e00ff */
[----:B------:R-:W-:Y:S04]  /*0280*/  BSSY.RECONVERGENT B0, `(.L_x_4) ;  /* 0x000000c000007945 */ /* 0x000fe80003800200 */
[C---:B------:R-:W-:Y:S02]  /*0290*/  ISETP.NE.OR P2, PT, R0.reuse, 0x1, !P1 ;  /* 0x000000010000780c */ /* 0x040fe40004f45670 */
[----:B------:R-:W-:-:S11]  /*02a0*/  ISETP.NE.OR P0, PT, R0, 0x3, !P1 ;  /* 0x000000030000780c */ /* 0x000fd60004f05670 */
[----:B------:R-:W-:Y:S05]  /*02b0*/  @P2 BRA `(.L_x_5) ;  /* 0x0000000000202947 */ /* 0x000fea0003800000 */
[----:B------:R-:W3:Y:S02]  /*02c0*/  LDCU.64 UR8, c[0x0][0x348] ;  /* 0x00006900ff0877ac */ /* 0x000ee40008000a00 */
[----:B---3--:R-:W-:Y:S02]  /*02d0*/  UIADD3 UR12, UP1, UPT, UR8, 0x80, URZ ;  /* 0x00000080080c7890 */ /* 0x008fe4000ff3e0ff */
[----:B------:R-:W-:Y:S02]  /*02e0*/  UIADD3 UR8, UP0, UPT, UR8, 0x180, URZ ;  /* 0x0000018008087890 */ /* 0x000fe4000ff1e0ff */
[----:B------:R-:W-:Y:S02]  /*02f0*/  UIADD3.X UR13, UPT, UPT, URZ, UR9, URZ, UP1, !UPT ;  /* 0x00000009ff0d7290 */ /* 0x000fe40008ffe4ff */
[----:B------:R-:W-:-:S07]  /*0300*/  UIADD3.X UR9, UPT, UPT, URZ, UR9, URZ, UP0, !UPT ;  /* 0x00000009ff097290 */ /* 0x000fce00087fe4ff */
[----:B------:R3:W-:Y:S02]  /*0310*/  UTMACCTL.PF [UR12] ;  /* 0x000000000c0079b9 */ /* 0x0007e40008040000 */
[----:B------:R3:W-:Y:S02]  /*0320*/  UTMACCTL.PF [UR8] ;  /* 0x00000000080079b9 */ /* 0x0007e40008040000 */
[----:B---3--:R-:W-:Y:S01]  /*0330*/  NOP ;  /* 0x0000000000007918 */ /* 0x008fe20000000000 */
.L_x_5:
[----:B------:R-:W-:Y:S05]  /*0340*/  BSYNC.RECONVERGENT B0 ;  /* 0x0000000000007941 */ /* 0x000fea0003800200 */
.L_x_4:
[----:B------:R-:W-:Y:S04]  /*0350*/  BSSY.RECONVERGENT B0, `(.L_x_6) ;  /* 0x000000a000007945 */ /* 0x000fe80003800200 */
        /* <DEDUP_REMOVED lines=9> */
.L_x_7:
[----:B------:R-:W-:Y:S05]  /*03f0*/  BSYNC.RECONVERGENT B0 ;  /* 0x0000000000007941 */ /* 0x000fea0003800200 */
.L_x_6:
[----:B------:R-:W3:Y:S01]  /*0400*/  LDCU.64 UR8, c[0x0][0x888] ;  /* 0x00011100ff0877ac */ /* 0x000ee20008000a00 */
[----:B------:R-:W-:Y:S02]  /*0410*/  UISETP.EQ.U32.AND UP1, UPT, UR6, URZ, UPT ;  /* 0x000000ff0600728c */ /* 0x000fe4000bf22070 */
[----:B------:R-:W-:Y:S02]  /*0420*/  UPLOP3.LUT UP5, UPT, UPT, UPT, UPT, 0x80, 0x8 ;  /* 0x000000000008789c */ /* 0x000fe40003faf070 */
[----:B---3--:R-:W-:-:S04]  /*0430*/  UISETP.NE.U32.AND UP0, UPT, UR8, URZ, UPT ;  /* 0x000000ff0800728c */ /* 0x008fc8000bf05070 */
[----:B------:R-:W-:-:S04]  /*0440*/  UISETP.NE.AND.EX UP0, UPT, UR9, URZ, UPT, UP0 ;  /* 0x000000ff0900728c */ /* 0x000fc8000bf05300 */
[----:B------:R-:W-:-:S04]  /*0450*/  UISETP.EQ.OR.EX UP2, UPT, UR7, URZ, !UP0, UP1 ;  /* 0x000000ff0700728c */ /* 0x000fc8000c742710 */
[----:B------:R-:W-:-:S05]  /*0460*/  UP2UR UR50, UPR, URZ, 0x4 ;  /* 0x00000004ff327883 */ /* 0x000fca0008000000 */
[----:B------:R-:W-:Y:S07]  /*0470*/  BRA.U !UP2, `(.L_x_8) ;  /* 0x000000010a207547 */ /* 0x000fee000b800000 */
[----:B------:R-:W-:Y:S01]  /*0480*/  UISETP.NE.U32.AND UP2, UPT, UR6, URZ, UPT ;  /* 0x000000ff0600728c */ /* 0x000fe2000bf45070 */
[----:B-----5:R-:W-:Y:S01]  /*0490*/  FSETP.NEU.AND P0, PT, R81, RZ, PT ;  /* 0x000000ff5100720b */ /* 0x020fe20003f0d000 */
[----:B------:R-:W-:Y:S02]  /*04a0*/  USEL UR6, URZ, 0xffffffff, UP0 ;  /* 0xffffffffff067887 */ /* 0x000fe40008000000 */
[----:B------:R-:W-:-:S10]  /*04b0*/  UISETP.NE.AND.EX UP2, UPT, UR7, URZ, UPT, UP2 ;  /* 0x000000ff0700728c */ /* 0x000fd4000bf45320 */
[----:B------:R-:W-:Y:S01]  /*04c0*/  VOTEU.ANY UP1, P0 ;  /* 0x0000000000ff7886 */ /* 0x000fe20000020100 */
[----:B------:R-:W-:-:S04]  /*04d0*/  @!UP2 USEL UR6, URZ, 0xffffffff, UP1 ;  /* 0xffffffffff06a887 */ /* 0x000fc80008800000 */
[----:B------:R-:W-:-:S04]  /*04e0*/  ULOP3.LUT UR6, UR6, 0x1, URZ, 0xc0, !UPT ;  /* 0x0000000106067892 */ /* 0x000fc8000f8ec0ff */
[----:B------:R-:W-:-:S11]  /*04f0*/  UISETP.NE.U32.AND UP5, UPT, UR6, 0x1, UPT ;  /* 0x000000010600788c */ /* 0x000fd6000bfa5070 */
.L_x_8:
[----:B------:R-:W3:Y:S01]  /*0500*/  SHFL.IDX PT, R0, R173, RZ, 0x1f ;  /* 0x00001fffad007589 */ /* 0x000ee200000e0000 */
[----:B------:R-:W-:-:S04]  /*0510*/  UISETP.NE.AND UP1, UPT, UR10, 0x2, UPT ;  /* 0x000000020a00788c */ /* 0x000fc8000bf25270 */
[----:B------:R-:W-:Y:S02]  /*0520*/  UISETP.EQ.AND UP2, UPT, UR5, URZ, !UP1 ;  /* 0x000000ff0500728c */ /* 0x000fe4000cf42270 */
[----:B------:R-:W-:-:S04]  /*0530*/  USEL UR6, URZ, 0x1, UP1 ;  /* 0x00000001ff067887 */ /* 0x000fc80008800000 */
[----:B------:R-:W-:Y:S02]  /*0540*/  PLOP3.LUT P5, PT, P1, PT, UP2, 0x80, 0x8 ;  /* 0x000000000008781c */ /* 0x000fe40000faf028 */
[----:B---3--:R-:W-:-:S13]  /*0550*/  ISETP.NE.AND P0, PT, R0, RZ, PT ;  /* 0x000000ff0000720c */ /* 0x008fda0003f05270 */
[----:B------:R-:W-:Y:S05]  /*0560*/  @P0 BRA `(.L_x_9) ;  /* 0x00000000004c0947 */ /* 0x000fea0003800000 */
[----:B------:R-:W-:Y:S01]  /*0570*/  UMOV UR8, 0x400 ;  /* 0x0000040000087882 */ /* 0x000fe20000000000 */
[----:B------:R-:W-:Y:S01]  /*0580*/  UMOV UR7, 0x1 ;  /* 0x0000000100077882 */ /* 0x000fe20000000000 */
[----:B------:R-:W-:Y:S02]  /*0590*/  ULEA UR8, UR37, UR8, 0x18 ;  /* 0x0000000825087291 */ /* 0x000fe4000f8ec0ff */
[----:B------:R-:W-:-:S04]  /*05a0*/  UIADD3 UR12, UPT, UPT, -UR7, 0x100000, URZ ;  /* 0x00100000070c7890 */ /* 0x000fc8000fffe1ff */
[----:B------:R-:W-:Y:S02]  /*05b0*/  USHF.L.U32 UR13, UR12, 0xb, URZ ;  /* 0x0000000b0c0d7899 */ /* 0x000fe400080006ff */
[----:B------:R-:W-:Y:S01]  /*05c0*/  USHF.L.U32 UR12, UR12, 0x1, URZ ;  /* 0x000000010c0c7899 */ /* 0x000fe200080006ff */
[----:B------:R-:W-:Y:S01]  /*05d0*/  ELECT P0, URZ, PT ;  /* 0x0000000000ff782f */ /* 0x000fe20003800000 */
[----:B------:R-:W3:Y:S10]  /*05e0*/  FENCE.VIEW.ASYNC.S ;  /* 0x00000000000073c6 */ /* 0x000ef40000000000 */
[----:B---3--:R3:W4:Y:S01]  /*05f0*/  SYNCS.EXCH.64 URZ, [UR8], UR12 ;  /* 0x0000000c08ff75b2 */ /* 0x0087220008000100 */
[----:B------:R3:W1:Y:S01]  /*0600*/  SYNCS.EXCH.64 URZ, [UR8+0x28], UR12 ;  /* 0x0000280c08ff75b2 */ /* 0x0006620008000100 */
        /* <DEDUP_REMOVED lines=8> */
[----:B------:R-:W-:Y:S01]  /*0690*/  NOP ;  /* 0x0000000000007918 */ /* 0x000fe20000000000 */
.L_x_9:
[----:B------:R-:W2:Y:S01]  /*06a0*/  SHFL.IDX PT, R0, R173, RZ, 0x1f ;  /* 0x00001fffad007589 */ /* 0x000ea200000e0000 */
[----:B------:R-:W-:Y:S01]  /*06b0*/  NOP ;  /* 0x0000000000007918 */ /* 0x000fe20000000000 */
[----:B--2---:R-:W-:-:S13]  /*06c0*/  ISETP.NE.AND P0, PT, R0, 0x1, PT ;  /* 0x000000010000780c */ /* 0x004fda0003f05270 */
[----:B------:R-:W-:Y:S05]  /*06d0*/  @P0 BRA `(.L_x_10) ;  /* 0x0000000000540947 */ /* 0x000fea0003800000 */
[----:B------:R-:W-:Y:S01]  /*06e0*/  UMOV UR9, 0x400 ;  /* 0x0000040000097882 */ /* 0x000fe20000000000 */
[----:B---3--:R-:W-:Y:S01]  /*06f0*/  UMOV UR8, 0x20 ;  /* 0x0000002000087882 */ /* 0x008fe20000000000 */
[----:B------:R-:W-:Y:S01]  /*0700*/  UMOV UR7, 0x80 ;  /* 0x0000008000077882 */ /* 0x000fe20000000000 */
[----:B------:R-:W-:Y:S02]  /*0710*/  ULEA UR9, UR37, UR9, 0x18 ;  /* 0x0000000925097291 */ /* 0x000fe4000f8ec0ff */
[----:B------:R-:W-:-:S04]  /*0720*/  UIADD3 UR12, UPT, UPT, -UR8, 0x100000, URZ ;  /* 0x00100000080c7890 */ /* 0x000fc8000fffe1ff */
[----:B------:R-:W-:Y:S02]  /*0730*/  USHF.L.U32 UR13, UR12, 0xb, URZ ;  /* 0x0000000b0c0d7899 */ /* 0x000fe400080006ff */
[----:B------:R-:W-:Y:S02]  /*0740*/  USHF.L.U32 UR12, UR12, 0x1, URZ ;  /* 0x000000010c0c7899 */ /* 0x000fe400080006ff */
[----:B------:R-:W-:-:S04]  /*0750*/  UIADD3 UR14, UPT, UPT, -UR7, 0x100000, URZ ;  /* 0x00100000070e7890 */ /* 0x000fc8000fffe1ff */
[----:B------:R-:W-:Y:S02]  /*0760*/  USHF.L.U32 UR15, UR14, 0xb, URZ ;  /* 0x0000000b0e0f7899 */ /* 0x000fe400080006ff */
[----:B------:R-:W-:Y:S01]  /*0770*/  USHF.L.U32 UR14, UR14, 0x1, URZ ;  /* 0x000000010e0e7899 */ /* 0x000fe200080006ff */
[----:B------:R-:W-:Y:S01]  /*0780*/  ELECT P0, URZ, PT ;  /* 0x0000000000ff782f */ /* 0x000fe20003800000 */
[----:B------:R-:W2:Y:S02]  /*0790*/  FENCE.VIEW.ASYNC.S ;  /* 0x00000000000073c6 */ /* 0x000ea40000000000 */
[----:B--2---:R2:W3:Y:S08]  /*07a0*/  SYNCS.EXCH.64 URZ, [UR9+0x50], UR12 ;  /* 0x0000500c09ff75b2 */ /* 0x0044f00008000100 */
        /* <DEDUP_REMOVED lines=8> */
.L_x_10:
[----:B------:R-:W4:Y:S01]  /*0830*/  SHFL.IDX PT, R0, R173, RZ, 0x1f ;  /* 0x00001fffad007589 */ /* 0x000f2200000e0000 */
[----:B------:R-:W-:Y:S01]  /*0840*/  NOP ;  /* 0x0000000000007918 */ /* 0x000fe20000000000 */
[----:B----4-:R-:W-:-:S13]  /*0850*/  ISETP.NE.AND P0, PT, R0, 0x3, PT ;  /* 0x000000030000780c */ /* 0x010fda0003f05270 */
[----:B------:R-:W-:Y:S05]  /*0860*/  @P0 BRA `(.L_x_11) ;  /* 0x00000000002c0947 */ /* 0x000fea0003800000 */
[----:B---3--:R-:W-:Y:S01]  /*0870*/  UMOV UR8, 0x400 ;  /* 0x0000040000087882 */ /* 0x008fe20000000000 */
[----:B------:R-:W-:Y:S01]  /*0880*/  UMOV UR7, 0x20 ;  /* 0x0000002000077882 */ /* 0x000fe20000000000 */
[----:B------:R-:W-:Y:S02]  /*0890*/  ULEA UR8, UR37, UR8, 0x18 ;  /* 0x0000000825087291 */ /* 0x000fe4000f8ec0ff */
[----:B--2---:R-:W-:-:S04]  /*08a0*/  UIADD3 UR12, UPT, UPT, -UR7, 0x100000, URZ ;  /* 0x00100000070c7890 */ /* 0x004fc8000fffe1ff */
[----:B------:R-:W-:Y:S02]  /*08b0*/  USHF.L.U32 UR13, UR12, 0xb, URZ ;  /* 0x0000000b0c0d7899 */ /* 0x000fe400080006ff */
[----:B------:R-:W-:Y:S01]  /*08c0*/  USHF.L.U32 UR12, UR12, 0x1, URZ ;  /* 0x000000010c0c7899 */ /* 0x000fe200080006ff */
[----:B------:R-:W-:Y:S01]  /*08d0*/  ELECT P0, URZ, PT ;  /* 0x0000000000ff782f */ /* 0x000fe20003800000 */
[----:B------:R-:W2:Y:S10]  /*08e0*/  FENCE.VIEW.ASYNC.S ;  /* 0x00000000000073c6 */ /* 0x000eb40000000000 */
[----:B--2---:R4:W2:Y:S01]  /*08f0*/  SYNCS.EXCH.64 URZ, [UR8+0x90], UR12 ;  /* 0x0000900c08ff75b2 */ /* 0x0048a20008000100 */
[----:B------:R4:W3:Y:S02]  /*0900*/  SYNCS.EXCH.64 URZ, [UR8+0x98], UR12 ;  /* 0x0000980c08ff75b2 */ /* 0x0008e40008000100 */
[----:B----4-:R-:W-:Y:S01]  /*0910*/  NOP ;  /* 0x0000000000007918 */ /* 0x010fe20000000000 */
.L_x_11:
[----:B------:R-:W4:Y:S01]  /*0920*/  SHFL.IDX PT, R0, R173, RZ, 0x1f ;  /* 0x00001fffad007589 */ /* 0x000f2200000e0000 */
[----:B------:R-:W-:Y:S01]  /*0930*/  NOP ;  /* 0x0000000000007918 */ /* 0x000fe20000000000 */
[----:B----4-:R-:W-:-:S13]  /*0940*/  ISETP.NE.AND P0, PT, R0, 0x4, PT ;  /* 0x000000040000780c */ /* 0x010fda0003f05270 */
[----:B------:R-:W-:Y:S05]  /*0950*/  @P0 BRA `(.L_x_12) ;  /* 0x0000000000480947 */ /* 0x000fea0003800000 */
[----:B--2---:R-:W-:Y:S01]  /*0960*/  UMOV UR9, 0x1e0 ;  /* 0x000001e000097882 */ /* 0x004fe20000000000 */
[----:B---3--:R-:W-:Y:S01]  /*0970*/  UMOV UR8, 0x400 ;  /* 0x0000040000087882 */ /* 0x008fe20000000000 */
[----:B------:R-:W-:Y:S01]  /*0980*/  USEL UR9, UR9, 0x1a0, UP5 ;  /* 0x000001a009097887 */ /* 0x000fe2000a800000 */
        /* <DEDUP_REMOVED lines=10> */
[----:B--2---:R4:W2:Y:S08]  /*0a30*/  SYNCS.EXCH.64 URZ, [UR8+0xa0], UR12 ;  /* 0x0000a00c08ff75b2 */ /* 0x0048b00008000100 */
[----:B------:R4:W3:Y:S01]  /*0a40*/  SYNCS.EXCH.64 URZ, [UR8+0xb0], UR14 ;  /* 0x0000b00e08ff75b2 */ /* 0x0008e20008000100 */
[----:B------:R4:W1:Y:S01]  /*0a50*/  SYNCS.EXCH.64 URZ, [UR8+0xa8], UR12 ;  /* 0x0000a80c08ff75b2 */ /* 0x0008620008000100 */
[----:B------:R4:W1:Y:S02]  /*0a60*/  SYNCS.EXCH.64 URZ, [UR8+0xb8], UR14 ;  /* 0x0000b80e08ff75b2 */ /* 0x0008640008000100 */
[----:B----4-:R-:W-:Y:S01]  /*0a70*/  NOP ;  /* 0x0000000000007918 */ /* 0x010fe20000000000 */
.L_x_12:
[----:B------:R-:W4:Y:S01]  /*0a80*/  SHFL.IDX PT, R0, R173, RZ, 0x1f ;  /* 0x00001fffad007589 */ /* 0x000f2200000e0000 */
[----:B------:R-:W-:Y:S01]  /*0a90*/  NOP ;  /* 0x0000000000007918 */ /* 0x000fe20000000000 */
[----:B----4-:R-:W-:-:S13]  /*0aa0*/  ISETP.NE.AND P0, PT, R0, 0x5, PT ;  /* 0x000000050000780c */ /* 0x010fda0003f05270 */
[----:B------:R-:W-:Y:S05]  /*0ab0*/  @P0 BRA `(.L_x_13) ;  /* 0x0000000000440947 */ /* 0x000fea0003800000 */
[----:B--2---:R-:W-:Y:S01]  /*0ac0*/  UMOV UR9, 0x400 ;  /* 0x0000040000097882 */ /* 0x004fe20000000000 */
        /* <DEDUP_REMOVED lines=16> */
.L_x_13:
[----:B------:R-:W4:Y:S01]  /*0bd0*/  SHFL.IDX PT, R0, R173, RZ, 0x1f ;  /* 0x00001fffad007589 */ /* 0x000f2200000e0000 */
[----:B------:R-:W-:Y:S01]  /*0be0*/  ISETP.NE.OR P1, PT, RZ, UR10, !P1 ;  /* 0x0000000aff007c0c */ /* 0x000fe2000cf25670 */
        /* <DEDUP_REMOVED lines=12> */
[----:B------:R4:W3:Y:S01]  /*0cb0*/  SYNCS.EXCH.64 URZ, [UR8+0xf0], UR12 ;  /* 0x0000f00c08ff75b2 */ /* 0x0008e20008000100 */
[----:B------:R4:W1:Y:S01]  /*0cc0*/  SYNCS.EXCH.64 URZ, [UR8+0xe8], UR12 ;  /* 0x0000e80c08ff75b2 */ /* 0x0008620008000100 */
[----:B------:R4:W1:Y:S02]  /*0cd0*/  SYNCS.EXCH.64 URZ, [UR8+0xf8], UR12 ;  /* 0x0000f80c08ff75b2 */ /* 0x0008640008000100 */
[----:B----4-:R-:W-:Y:S01]  /*0ce0*/  NOP ;  /* 0x0000000000007918 */ /* 0x010fe20000000000 */
.L_x_14:
[----:B------:R-:W-:Y:S01]  /*0cf0*/  VOTEU.ALL UP1, P1 ;  /* 0x0000000000ff7886 */ /* 0x000fe20000820000 */
[----:B---3--:R-:W3:Y:S01]  /*0d00*/  LDCU UR8, c[0x0][0x36c] ;  /* 0x00006d80ff0877ac */ /* 0x008ee20008000800 */
[----:B------:R-:W-:Y:S01]  /*0d10*/  NOP ;  /* 0x0000000000007918 */ /* 0x000fe20000000000 */
[----:B------:R-:W-:Y:S01]  /*0d20*/  LOP3.LUT R10, R185, 0x1f, RZ, 0xc0, !PT ;  /* 0x0000001fb90a7812 */ /* 0x000fe200078ec0ff */
[----:B--2---:R-:W-:Y:S01]  /*0d30*/  UMOV UR12, 0x20 ;  /* 0x00000020000c7882 */ /* 0x004fe20000000000 */
[----:B------:R-:W-:Y:S01]  /*0d40*/  @!UP1 UMOV UR7, 0x400 ;  /* 0x0000040000079882 */ /* 0x000fe20000000000 */
[----:B------:R-:W-:-:S04]  /*0d50*/  @!UP1 UIADD3 UR12, UPT, UPT, -UR12, 0x100000, URZ ;  /* 0x001000000c0c9890 */ /* 0x000fc8000fffe1ff */
[----:B------:R-:W-:Y:S02]  /*0d60*/  @!UP1 USHF.L.U32 UR13, UR12, 0xb, URZ ;  /* 0x0000000b0c0d9899 */ /* 0x000fe400080006ff */
[----:B------:R-:W-:Y:S02]  /*0d70*/  @!UP1 USHF.L.U32 UR12, UR12, 0x1, URZ ;  /* 0x000000010c0c9899 */ /* 0x000fe400080006ff */
[----:B------:R-:W-:Y:S01]  /*0d80*/  @!UP1 ULEA UR7, UR37, UR7, 0x18 ;  /* 0x0000000725079291 */ /* 0x000fe2000f8ec0ff */
[----:B------:R-:W-:Y:S01]  /*0d90*/  VOTEU.ALL UP1, P1 ;  /* 0x0000000000ff7886 */ /* 0x000fe20000820000 */
[----:B------:R-:W-:Y:S01]  /*0da0*/  UISETP.NE.AND UP4, UPT, UR10, URZ, UPT ;  /* 0x000000ff0a00728c */ /* 0x000fe2000bf85270 */
[----:B------:R-:W2:Y:S09]  /*0db0*/  FENCE.VIEW.ASYNC.S ;  /* 0x00000000000073c6 */ /* 0x000eb20000000000 */
[----:B--2---:R2:W4:Y:S01]  /*0dc0*/  @!UP1 SYNCS.EXCH.64 URZ, [UR7+0x100], UR12 ;  /* 0x0001000c07ff95b2 */ /* 0x0045220008000100 */
[----:B---3--:R-:W-:-:S09]  /*0dd0*/  UISETP.EQ.U32.AND UP1, UPT, UR8, 0x1, UPT ;  /* 0x000000010800788c */ /* 0x008fd2000bf22070 */
[----:B------:R-:W-:Y:S05]  /*0de0*/  BRA.U !UP1, `(.L_x_15) ;  /* 0x0000000109087547 */ /* 0x000fea000b800000 */
[----:B-1--4-:R-:W-:Y:S01]  /*0df0*/  UCGABAR_ARV ;  /* 0x00000000000079c7 */ /* 0x012fe20008000000 */
[----:B------:R-:W-:Y:S05]  /*0e00*/  BRA `(.L_x_16) ;  /* 0x0000000000047947 */ /* 0x000fea0003800000 */
.L_x_15:
[----:B-1--4-:R-:W-:Y:S01]  /*0e10*/  NOP ;  /* 0x0000000000007918 */ /* 0x012fe20000000000 */
.L_x_16:
[----:B------:R-:W1:Y:S01]  /*0e20*/  S2R R20, SR_CTAID.Y ;  /* 0x0000000000147919 */ /* 0x000e620000002600 */
[----:B------:R-:W-:-:S05]  /*0e30*/  CS2R.32 R170, SR_CgaSize ;  /* 0x0000000000aa7805 */ /* 0x000fca0000008a00 */
[----:B------:R-:W-:-:S05]  /*0e40*/  IMAD R170, R170, -0xa0, RZ ;  /* 0xffffff60aaaa7824 */ /* 0x000fca00078e02ff */
[----:B--2---:R-:W-:-:S14]  /*0e50*/  R2UR UR7, R170 ;  /* 0x00000000aa0772ca */ /* 0x004fdc00000e0000 */
[----:B------:R-:W2:Y:S01]  /*0e60*/  LDCU UR7, c[0x0][UR7+0x2b4] ;  /* 0x00005680070777ac */ /* 0x000ea20008000800 */
[----:B------:R-:W-:-:S05]  /*0e70*/  CS2R.32 R0, SR_CgaSize ;  /* 0x0000000000007805 */ /* 0x000fca0000008a00 */
[----:B------:R-:W-:-:S06]  /*0e80*/  IMAD R0, R0, -0xa0, RZ ;  /* 0xffffff6000007824 */ /* 0x000fcc00078e02ff */
[----:B------:R-:W3:Y:S01]  /*0e90*/  LDC R0, c[0x0][R0+0x2a4] ;  /* 0x0000a90000007b82 */ /* 0x000ee20000000800 */
[----:B------:R-:W-:Y:S01]  /*0ea0*/  PRMT R8, RZ, 0x7610, R8 ;  /* 0x00007610ff087816 */ /* 0x000fe20000000008 */
[----:B------:R-:W4:Y:S01]  /*0eb0*/  S2R R11, SR_CTAID.X ;  /* 0x00000000000b7919 */ /* 0x000f220000002500 */
[----:B------:R-:W-:-:S05]  /*0ec0*/  CS2R.32 R170, SR_CgaSize ;  /* 0x0000000000aa7805 */ /* 0x000fca0000008a00 */
[----:B------:R-:W-:-:S05]  /*0ed0*/  IMAD R170, R170, -0xa0, RZ ;  /* 0xffffff60aaaa7824 */ /* 0x000fca00078e02ff */
[----:B------:R-:W-:-:S14]  /*0ee0*/  R2UR UR8, R170 ;  /* 0x00000000aa0872ca */ /* 0x000fdc00000e0000 */
[----:B------:R-:W3:Y:S01]  /*0ef0*/  LDCU UR8, c[0x0][UR8+0x2b0] ;  /* 0x00005600080877ac */ /* 0x000ee20008000800 */
[----:B------:R-:W-:Y:S01]  /*0f00*/  UISETP.NE.AND UP2, UPT, UR10, 0x2, UPT ;  /* 0x000000020a00788c */ /* 0x000fe2000bf45270 */
[----:B------:R-:W2:Y:S01]  /*0f10*/  LDC R9, c[0x0][0xb24] ;  /* 0x0002c900ff097b82 */ /* 0x000ea20000000800 */
[----:B------:R-:W-:-:S05]  /*0f20*/  CS2R.32 R2, SR_CgaSize ;  /* 0x0000000000027805 */ /* 0x000fca0000008a00 */
[----:B------:R-:W-:-:S06]  /*0f30*/  IMAD R2, R2, -0xa0, RZ ;  /* 0xffffff6002027824 */ /* 0x000fcc00078e02ff */
[----:B------:R-:W3:Y:S08]  /*0f40*/  LDC R2, c[0x0][R2+0x2a0] ;  /* 0x0000a80002027b82 */ /* 0x000ef00000000800 */
[----:B------:R-:W3:Y:S01]  /*0f50*/  LDC R72, c[0x0][0xb24] ;  /* 0x0002c900ff487b82 */ /* 0x000ee20000000800 */
[----:B-1----:R-:W-:-:S07]  /*0f60*/  I2FP.F32.U32 R3, R20 ;  /* 0x0000001400037245 */ /* 0x002fce0000201000 */
[----:B------:R-:W1:Y:S01]  /*0f70*/  S2UR UR36, SR_CTAID.Z ;  /* 0x00000000002479c3 */ /* 0x000e620000002700 */
[----:B--2---:R-:W-:Y:S01]  /*0f80*/  ISETP.GE.AND P0, PT, R9, 0x1, PT ;  /* 0x000000010900780c */ /* 0x004fe20003f06270 */
[----:B----4-:R-:W-:Y:S01]  /*0f90*/  IMAD.MOV.U32 R21, RZ, RZ, R11 ;  /* 0x000000ffff157224 */ /* 0x010fe200078e000b */
[----:B------:R-:W-:Y:S01]  /*0fa0*/  I2FP.F32.U32 R4, R11 ;  /* 0x0000000b00047245 */ /* 0x000fe20000201000 */
[----:B------:R-:W-:Y:S01]  /*0fb0*/  FMUL R3, R3, UR7 ;  /* 0x0000000703037c20 */ /* 0x000fe20008400000 */
[----:B------:R-:W2:Y:S03]  /*0fc0*/  LDCU UR7, c[0x0][0xb30] ;  /* 0x00016600ff0777ac */ /* 0x000ea60008000800 */
[----:B---3--:R-:W-:Y:S01]  /*0fd0*/  FMUL R4, R4, UR8 ;  /* 0x0000000804047c20 */ /* 0x008fe20008400000 */
[----:B------:R-:W3:Y:S08]  /*0fe0*/  F2I.U32.TRUNC.NTZ R147, R3 ;  /* 0x0000000300937305 */ /* 0x000ef0000020f000 */
[----:B------:R-:W4:Y:S01]  /*0ff0*/  F2I.U32.TRUNC.NTZ R170, R4 ;  /* 0x0000000400aa7305 */ /* 0x000f22000020f000 */
[----:B--2---:R-:W-:Y:S01]  /*1000*/  UISETP.NE.AND UP3, UPT, UR7, 0x1, UPT ;  /* 0x000000010700788c */ /* 0x004fe2000bf65270 */
[----:B---3--:R-:W-:-:S05]  /*1010*/  IADD3 R147, PT, PT, -R147, RZ, RZ ;  /* 0x000000ff93937210 */ /* 0x008fca0007ffe1ff */
[----:B------:R-:W-:Y:S01]  /*1020*/  IMAD R147, R0, R147, R20 ;  /* 0x0000009300937224 */ /* 0x000fe200078e0214 */
[----:B------:R-:W-:Y:S01]  /*1030*/  PRMT R0, RZ, 0x7610, R0 ;  /* 0x00007610ff007816 */ /* 0x000fe20000000000 */
[----:B----4-:R-:W-:-:S04]  /*1040*/  IMAD.MOV R170, RZ, RZ, -R170 ;  /* 0x000000ffffaa7224 */ /* 0x010fc800078e0aaa */
[----:B------:R-:W-:Y:S01]  /*1050*/  IMAD R170, R2, R170, R11 ;  /* 0x000000aa02aa7224 */ /* 0x000fe200078e020b */
[----:B-1----:R-:W-:Y:S06]  /*1060*/  BRA.U UP4, `(.L_x_17) ;  /* 0x0000000104247547 */ /* 0x002fec000b800000 */
[----:B------:R-:W-:Y:S01]  /*1070*/  ISETP.NE.AND P1, PT, R147, RZ, PT ;  /* 0x000000ff9300720c */ /* 0x000fe20003f25270 */
[----:B------:R-:W-:Y:S01]  /*1080*/  IMAD.MOV.U32 R0, RZ, RZ, 0x3 ;  /* 0x00000003ff007424 */ /* 0x000fe200078e00ff */
[C---:B------:R-:W-:Y:S02]  /*1090*/  LOP3.LUT R3, R170.reuse, 0xfffffffe, RZ, 0xc0, !PT ;  /* 0xfffffffeaa037812 */ /* 0x040fe400078ec0ff */
[----:B------:R-:W-:Y:S02]  /*10a0*/  ISETP.LT.U32.OR P1, PT, R170, 0x2, !P1 ;  /* 0x00000002aa00780c */ /* 0x000fe40004f21470 */
[----:B------:R-:W-:Y:S02]  /*10b0*/  SHF.L.U32 R0, R0, R3, RZ ;  /* 0x0000000300007219 */ /* 0x000fe400000006ff */
[----:B------:R-:W-:Y:S02]  /*10c0*/  SEL R5, RZ, 0x1, !P1 ;  /* 0x00000001ff057807 */ /* 0x000fe40004800000 */
[----:B------:R-:W-:-:S05]  /*10d0*/  SEL R2, RZ, 0x2, !P1 ;  /* 0x00000002ff027807 */ /* 0x000fca0004800000 */
[----:B------:R-:W-:-:S05]  /*10e0*/  IMAD.IADD R2, R5, 0x1, R2 ;  /* 0x0000000105027824 */ /* 0x000fca00078e0202 */
[----:B------:R-:W-:Y:S02]  /*10f0*/  PRMT R8, R2, 0x7610, R8 ;  /* 0x0000761002087816 */ /* 0x000fe40000000008 */
.L_x_17:
[----:B------:R-:W-:Y:S05]  /*1100*/  @!P0 BRA `(.L_x_18) ;  /* 0x0000000000b88947 */ /* 0x000fea0003800000 */
[----:B------:R-:W1:Y:S01]  /*1110*/  LDC.64 R4, c[0x0][0xb18] ;  /* 0x0002c600ff047b82 */ /* 0x000e620000000a00 */
[----:B------:R-:W-:-:S07]  /*1120*/  ISETP.NE.AND P0, PT, R9, 0x1, PT ;  /* 0x000000010900780c */ /* 0x000fce0003f05270 */
[----:B------:R-:W2:Y:S08]  /*1130*/  LDC R14, c[0x0][0xb0c] ;  /* 0x0002c300ff0e7b82 */ /* 0x000eb00000000800 */
[----:B------:R-:W3:Y:S08]  /*1140*/  LDC R13, c[0x0][0x370] ;  /* 0x0000dc00ff0d7b82 */ /* 0x000ef00000000800 */
[----:B------:R-:W4:Y:S01]  /*1150*/  LDC R16, c[0x0][0x374] ;  /* 0x0000dd00ff107b82 */ /* 0x000f220000000800 */
[----:B-1----:R-:W-:-:S07]  /*1160*/  ISETP.NE.AND P1, PT, R4, 0x1, PT ;  /* 0x000000010400780c */ /* 0x002fce0003f25270 */
[----:B------:R-:W3:Y:S01]  /*1170*/  LDC.64 R6, c[0x0][0xb10] ;  /* 0x0002c400ff067b82 */ /* 0x000ee20000000a00 */
[----:B--2---:R-:W-:-:S07]  /*1180*/  ISETP.NE.AND P2, PT, R14, 0x1, PT ;  /* 0x000000010e00780c */ /* 0x004fce0003f45270 */
[----:B------:R-:W1:Y:S08]  /*1190*/  LDC R12, c[0x0][0xb20] ;  /* 0x0002c800ff0c7b82 */ /* 0x000e700000000800 */
[----:B------:R-:W2:Y:S01]  /*11a0*/  LDC.64 R2, c[0x0][0xb28] ;  /* 0x0002ca00ff027b82 */ /* 0x000ea20000000a00 */
[----:B----4-:R-:W-:-:S04]  /*11b0*/  IMAD.HI.U32 R15, R16, R5, RZ ;  /* 0x00000005100f7227 */ /* 0x010fc800078e00ff */
[----:B------:R-:W-:-:S04]  /*11c0*/  IMAD.HI.U32 R5, R20, R5, RZ ;  /* 0x0000000514057227 */ /* 0x000fc800078e00ff */
[----:B---3--:R-:W-:-:S04]  /*11d0*/  IMAD.HI.U32 R18, R13, R6, RZ ;  /* 0x000000060d127227 */ /* 0x008fc800078e00ff */
[C---:B------:R-:W-:Y:S01]  /*11e0*/  IMAD.HI.U32 R22, R11.reuse, R6, RZ ;  /* 0x000000060b167227 */ /* 0x040fe200078e00ff */
[-C--:B------:R-:W-:Y:S02]  /*11f0*/  @P2 SHF.R.U32.HI R13, RZ, R7.reuse, R18 ;  /* 0x00000007ff0d2219 */ /* 0x080fe40000011612 */
[-C--:B-1----:R-:W-:Y:S02]  /*1200*/  @P1 SHF.R.U32.HI R16, RZ, R12.reuse, R15 ;  /* 0x0000000cff101219 */ /* 0x082fe4000001160f */
[----:B------:R-:W-:Y:S02]  /*1210*/  SHF.R.U32.HI R5, RZ, R12, R5 ;  /* 0x0000000cff057219 */ /* 0x000fe40000011605 */
[----:B------:R-:W-:Y:S02]  /*1220*/  SHF.R.U32.HI R22, RZ, R7, R22 ;  /* 0x00000007ff167219 */ /* 0x000fe40000011616 */
[----:B------:R-:W-:Y:S01]  /*1230*/  SEL R5, R20, R5, !P1 ;  /* 0x0000000514057207 */ /* 0x000fe20004800000 */
[----:B--2---:R-:W-:Y:S01]  /*1240*/  IMAD.HI.U32 R18, R16, R2, RZ ;  /* 0x0000000210127227 */ /* 0x004fe200078e00ff */
[----:B------:R-:W-:-:S02]  /*1250*/  SEL R21, R11, R22, !P2 ;  /* 0x000000160b157207 */ /* 0x000fc40005000000 */
[----:B------:R-:W-:Y:S01]  /*1260*/  IADD3 R7, PT, PT, -R5, RZ, RZ ;  /* 0x000000ff05077210 */ /* 0x000fe20007ffe1ff */
[----:B------:R-:W-:Y:S01]  /*1270*/  IMAD.HI.U32 R6, R13, R2, RZ ;  /* 0x000000020d067227 */ /* 0x000fe200078e00ff */
[----:B------:R-:W-:-:S03]  /*1280*/  @P0 SHF.R.U32.HI R16, RZ, R3, R18 ;  /* 0x00000003ff100219 */ /* 0x000fc60000011612 */
[----:B------:R-:W-:Y:S01]  /*1290*/  IMAD R7, R4, R7, R20 ;  /* 0x0000000704077224 */ /* 0x000fe200078e0214 */
[----:B------:R-:W-:Y:S01]  /*12a0*/  @P0 SHF.R.U32.HI R13, RZ, R3, R6 ;  /* 0x00000003ff0d0219 */ /* 0x000fe20000011606 */
[----:B------:R-:W-:-:S04]  /*12b0*/  IMAD R16, R16, R9, RZ ;  /* 0x0000000910107224 */ /* 0x000fc800078e02ff */
[----:B------:R-:W-:Y:S01]  /*12c0*/  IMAD R6, R13, R9, RZ ;  /* 0x000000090d067224 */ /* 0x000fe200078e02ff */
[----:B------:R-:W-:-:S04]  /*12d0*/  ISETP.GE.AND P1, PT, R5, R16, PT ;  /* 0x000000100500720c */ /* 0x000fc80003f26270 */
[----:B------:R-:W-:Y:S01]  /*12e0*/  ISETP.GE.OR P1, PT, R21, R6, P1 ;  /* 0x000000061500720c */ /* 0x000fe20000f26670 */
[----:B------:R-:W-:-:S05]  /*12f0*/  IMAD.HI.U32 R6, R5, R2, RZ ;  /* 0x0000000205067227 */ /* 0x000fca00078e00ff */
[----:B------:R-:W-:-:S04]  /*1300*/  SHF.R.U32.HI R6, RZ, R3, R6 ;  /* 0x00000003ff067219 */ /* 0x000fc80000011606 */
[----:B------:R-:W-:-:S03]  /*1310*/  SEL R6, R5, R6, !P0 ;  /* 0x0000000605067207 */ /* 0x000fc60004000000 */
[----:B------:R-:W-:Y:S01]  /*1320*/  @!P1 IMAD.HI.U32 R12, R21, R2, RZ ;  /* 0x00000002150c9227 */ /* 0x000fe200078e00ff */
[----:B------:R-:W-:-:S04]  /*1330*/  IADD3 R2, PT, PT, -R6, RZ, RZ ;  /* 0x000000ff06027210 */ /* 0x000fc80007ffe1ff */
[----:B------:R-:W-:Y:S01]  /*1340*/  @!P1 SHF.R.U32.HI R12, RZ, R3, R12 ;  /* 0x00000003ff0c9219 */ /* 0x000fe2000001160c */
[----:B------:R-:W-:-:S03]  /*1350*/  IMAD R2, R9, R2, R5 ;  /* 0x0000000209027224 */ /* 0x000fc600078e0205 */
[----:B------:R-:W-:-:S05]  /*1360*/  @!P1 SEL R3, R21, R12, !P0 ;  /* 0x0000000c15039207 */ /* 0x000fca0004000000 */
[--C-:B------:R-:W-:Y:S02]  /*1370*/  @!P1 IMAD.IADD R6, R6, 0x1, -R3.reuse ;  /* 0x0000000106069824 */ /* 0x100fe400078e0a03 */
[----:B------:R-:W-:Y:S01]  /*1380*/  @!P1 IMAD R3, R2, R13, R3 ;  /* 0x0000000d02039224 */ /* 0x000fe200078e0203 */
[----:B------:R-:W-:Y:S01]  /*1390*/  IADD3 R2, PT, PT, -R21, RZ, RZ ;  /* 0x000000ff15027210 */ /* 0x000fe20007ffe1ff */
[----:B------:R-:W-:Y:S02]  /*13a0*/  @!P1 IMAD R5, R6, R9, R21 ;  /* 0x0000000906059224 */ /* 0x000fe400078e0215 */
[----:B------:R-:W-:Y:S02]  /*13b0*/  @!P1 IMAD.MOV.U32 R21, RZ, RZ, R3 ;  /* 0x000000ffff159224 */ /* 0x000fe400078e0003 */
[----:B------:R-:W-:Y:S02]  /*13c0*/  IMAD R2, R14, R2, R11 ;  /* 0x000000020e027224 */ /* 0x000fe400078e020b */
[----:B------:R-:W-:-:S02]  /*13d0*/  IMAD R20, R5, R4, R7 ;  /* 0x0000000405147224 */ /* 0x000fc400078e0207 */
[----:B------:R-:W-:Y:S02]  /*13e0*/  IMAD R21, R21, R14, R2 ;  /* 0x0000000e15157224 */ /* 0x000fe400078e0202 */
.L_x_18:
[----:B------:R-:W-:Y:S05]  /*13f0*/  BRA.U UP3, `(.L_x_19) ;  /* 0x0000000103407547 */ /* 0x000fea000b800000 */
[----:B------:R-:W1:Y:S08]  /*1400*/  LDC.64 R4, c[0x0][0xb10] ;  /* 0x0002c400ff047b82 */ /* 0x000e700000000a00 */
[----:B------:R-:W2:Y:S08]  /*1410*/  LDC.64 R2, c[0x0][0xb18] ;  /* 0x0002c600ff027b82 */ /* 0x000eb00000000a00 */
[----:B------:R-:W3:Y:S08]  /*1420*/  LDC R6, c[0x0][0xb20] ;  /* 0x0002c800ff067b82 */ /* 0x000ef00000000800 */
[----:B------:R-:W4:Y:S01]  /*1430*/  LDC R12, c[0x0][0xb0c] ;  /* 0x0002c300ff0c7b82 */ /* 0x000f220000000800 */
[----:B-1----:R-:W-:-:S05]  /*1440*/  IMAD.HI.U32 R4, R21, R4, RZ ;  /* 0x0000000415047227 */ /* 0x002fca00078e00ff */
[----:B------:R-:W-:Y:S01]  /*1450*/  SHF.R.U32.HI R4, RZ, R5, R4 ;  /* 0x00000005ff047219 */ /* 0x000fe20000011604 */
[----:B--2---:R-:W-:Y:S01]  /*1460*/  IMAD.HI.U32 R3, R20, R3, RZ ;  /* 0x0000000314037227 */ /* 0x004fe200078e00ff */
[----:B------:R-:W-:-:S04]  /*1470*/  ISETP.NE.AND P0, PT, R2, 0x1, PT ;  /* 0x000000010200780c */ /* 0x000fc80003f05270 */
[----:B---3--:R-:W-:-:S04]  /*1480*/  SHF.R.U32.HI R3, RZ, R6, R3 ;  /* 0x00000006ff037219 */ /* 0x008fc80000011603 */
[----:B------:R-:W-:Y:S02]  /*1490*/  SEL R3, R20, R3, !P0 ;  /* 0x0000000314037207 */ /* 0x000fe40004000000 */
[----:B----4-:R-:W-:-:S04]  /*14a0*/  ISETP.NE.AND P1, PT, R12, 0x1, PT ;  /* 0x000000010c00780c */ /* 0x010fc80003f25270 */
[----:B------:R-:W-:-:S05]  /*14b0*/  SEL R6, R21, R4, !P1 ;  /* 0x0000000415067207 */ /* 0x000fca0004800000 */
[----:B------:R-:W-:Y:S02]  /*14c0*/  IMAD.IADD R4, R3, 0x1, -R6 ;  /* 0x0000000103047824 */ /* 0x000fe400078e0a06 */
[----:B------:R-:W-:Y:S02]  /*14d0*/  IMAD.IADD R3, R6, 0x1, -R3 ;  /* 0x0000000106037824 */ /* 0x000fe400078e0a03 */
[----:B------:R-:W-:Y:S02]  /*14e0*/  IMAD R21, R4, R12, R21 ;  /* 0x0000000c04157224 */ /* 0x000fe400078e0215 */
[----:B------:R-:W-:Y:S02]  /*14f0*/  IMAD R20, R3, R2, R20 ;  /* 0x0000000203147224 */ /* 0x000fe400078e0214 */
.L_x_19:
[----:B------:R-:W-:Y:S05]  /*1500*/  BRA.U !UP1, `(.L_x_20) ;  /* 0x00000001090c7547 */ /* 0x000fea000b800000 */
[----:B------:R-:W-:Y:S01]  /*1510*/  UCGABAR_WAIT ;  /* 0x0000000000007dc7 */ /* 0x000fe20008000000 */
[----:B------:R-:W-:Y:S01]  /*1520*/  CCTL.IVALL ;  /* 0x00000000ff00798f */ /* 0x000fe20002000000 */
[----:B------:R-:W-:Y:S05]  /*1530*/  BRA `(.L_x_21) ;  /* 0x0000000000047947 */ /* 0x000fea0003800000 */
.L_x_20:
[----:B------:R-:W-:Y:S06]  /*1540*/  BAR.SYNC.DEFER_BLOCKING 0x0 ;  /* 0x0000000000007b1d */ /* 0x000fec0000010000 */
.L_x_21:
[----:B------:R-:W-:Y:S05]  /*1550*/  BRA.U UP2, `(.L_x_22) ;  /* 0x0000001102c87547 */ /* 0x000fea000b800000 */
[----:B------:R-:W1:Y:S01]  /*1560*/  LDCU UR4, c[0x0][0x38c] ;  /* 0x00007180ff0477ac */ /* 0x000e620008000800 */
[----:B------:R-:W2:Y:S01]  /*1570*/  LDC R9, c[0x0][0x370] ;  /* 0x0000dc00ff097b82 */ /* 0x000ea20000000800 */
[----:B------:R-:W-:Y:S01]  /*1580*/  IMAD.SHL.U32 R16, R11, 0x80, RZ ;  /* 0x000000800b107824 */ /* 0x000fe200078e00ff */
[----:B------:R-:W-:Y:S01]  /*1590*/  PLOP3.LUT P1, PT, PT, PT, UP5, 0x80, 0x8 ;  /* 0x000000000008781c */ /* 0x000fe20003f2f058 */
[----:B------:R-:W-:Y:S01]  /*15a0*/  UISETP.NE.AND UP1, UPT, UR10, URZ, UPT ;  /* 0x000000ff0a00728c */ /* 0x000fe2000bf25270 */
[----:B------:R-:W-:Y:S01]  /*15b0*/  ISETP.NE.AND P4, PT, R10, RZ, P5 ;  /* 0x000000ff0a00720c */ /* 0x000fe20002f85270 */
[----:B------:R-:W-:Y:S01]  /*15c0*/  IMAD.MOV.U32 R15, RZ, RZ, 0x1 ;  /* 0x00000001ff0f7424 */ /* 0x000fe200078e00ff */
[----:B------:R-:W-:Y:S01]  /*15d0*/  PLOP3.LUT P1, PT, P1, PT, PT, 0x8, 0x80 ;  /* 0x000000000080781c */ /* 0x000fe20000f2e170 */
[----:B------:R-:W-:Y:S01]  /*15e0*/  IMAD.MOV.U32 R14, RZ, RZ, RZ ;  /* 0x000000ffff0e7224 */ /* 0x000fe200078e00ff */
[----:B------:R-:W3:Y:S01]  /*15f0*/  LDC R0, c[0x0][0x374] ;  /* 0x0000dd00ff007b82 */ /* 0x000ee20000000800 */
[----:B------:R-:W-:Y:S01]  /*1600*/  CS2R R12, SRZ ;  /* 0x00000000000c7805 */ /* 0x000fe2000001ff00 */
[----:B------:R-:W-:Y:S01]  /*1610*/  IMAD.MOV.U32 R10, RZ, RZ, 0x1 ;  /* 0x00000001ff0a7424 */ /* 0x000fe200078e00ff */
[----:B------:R-:W-:Y:S01]  /*1620*/  LOP3.LUT R16, R16, 0x80, RZ, 0xc0, !PT ;  /* 0x0000008010107812 */ /* 0x000fe200078ec0ff */
[----:B------:R-:W4:Y:S01]  /*1630*/  LDCU.64 UR14, c[0x0][0x348] ;  /* 0x00006900ff0e77ac */ /* 0x000f220008000a00 */
[----:B------:R-:W-:-:S02]  /*1640*/  USEL UR22, UR6, 0x2, UP1 ;  /* 0x0000000206167887 */ /* 0x000fc40008800000 */
[----:B-1----:R-:W-:Y:S01]  /*1650*/  UIADD3 UR5, UPT, UPT, UR4, 0x1f, URZ ;  /* 0x0000001f04057890 */ /* 0x002fe2000fffe0ff */
[----:B------:R-:W-:-:S03]  /*1660*/  UMOV UR23, URZ ;  /* 0x000000ff00177c82 */ /* 0x000fc60008000000 */
[----:B------:R-:W-:-:S04]  /*1670*/  USHF.R.S32.HI UR7, URZ, 0x1f, UR5 ;  /* 0x0000001fff077899 */ /* 0x000fc80008011405 */
[----:B------:R-:W-:Y:S02]  /*1680*/  ULEA.HI UR7, UR7, UR5, URZ, 0x5 ;  /* 0x0000000507077291 */ /* 0x000fe4000f8f28ff */
[----:B------:R-:W-:Y:S02]  /*1690*/  UIADD3 UR5, UPT, UPT, UR4, -0x1, URZ ;  /* 0xffffffff04057890 */ /* 0x000fe4000fffe0ff */
[----:B------:R-:W-:Y:S02]  /*16a0*/  USHF.R.S32.HI UR7, URZ, 0x5, UR7 ;  /* 0x00000005ff077899 */ /* 0x000fe40008011407 */
[----:B------:R-:W-:Y:S02]  /*16b0*/  UISETP.GE.U32.AND UP2, UPT, UR5, -0x3f, UPT ;  /* 0xffffffc10500788c */ /* 0x000fe4000bf46070 */
[----:B------:R-:W-:Y:S02]  /*16c0*/  UISETP.LT.U32.AND UP0, UPT, UR7, 0x5, UPT ;  /* 0x000000050700788c */ /* 0x000fe4000bf01070 */
[----:B------:R-:W-:-:S02]  /*16d0*/  UIADD3 UR4, UPT, UPT, UR4, 0x3e, URZ ;  /* 0x0000003e04047890 */ /* 0x000fc4000fffe0ff */
[----:B------:R-:W-:-:S04]  /*16e0*/  USEL UR5, UR7, 0x5, UP0 ;  /* 0x0000000507057887 */ /* 0x000fc80008000000 */
[----:B------:R-:W-:Y:S02]  /*16f0*/  UIADD3 UR21, UPT, UPT, UR5, -0x1, URZ ;  /* 0xffffffff05157890 */ /* 0x000fe4000fffe0ff */
[----:B------:R-:W-:Y:S02]  /*1700*/  @UP2 UIADD3 UR21, UPT, UPT, UR5, URZ, URZ ;  /* 0x000000ff05152290 */ /* 0x000fe4000fffe0ff */
[----:B------:R-:W-:Y:S02]  /*1710*/  UIADD3 UR24, UPT, UPT, UR7, -UR5, URZ ;  /* 0x8000000507187290 */ /* 0x000fe4000fffe0ff */
[----:B------:R-:W-:Y:S02]  /*1720*/  UIADD3 UR13, UPT, UPT, UR21, 0x1, URZ ;  /* 0x00000001150d7890 */ /* 0x000fe4000fffe0ff */
[----:B--2-4-:R-:W-:-:S12]  /*1730*/  UIADD3 UR21, UPT, UPT, -UR21, URZ, URZ ;  /* 0x000000ff15157290 */ /* 0x014fd8000fffe1ff */
.L_x_42:
[----:B------:R-:W-:Y:S01]  /*1740*/  UISETP.NE.AND UP0, UPT, UR37, URZ, UPT ;  /* 0x000000ff2500728c */ /* 0x000fe2000bf05270 */
[----:B------:R-:W1:Y:S08]  /*1750*/  S2UR UR37, SR_CgaCtaId ;  /* 0x00000000002579c3 */ /* 0x000e700000008800 */
[----:B------:R-:W-:Y:S05]  /*1760*/  BRA.U UP0, `(.L_x_23) ;  /* 0x0000000100347547 */ /* 0x000fea000b800000 */
[----:B------:R-:W2:Y:S01]  /*1770*/  S2R R2, SR_CgaCtaId ;  /* 0x0000000000027919 */ /* 0x000ea20000008800 */
[----:B------:R-:W-:-:S04]  /*1780*/  MOV R3, 0x400 ;  /* 0x0000040000037802 */ /* 0x000fc80000000f00 */
[----:B--2---:R-:W-:Y:S02]  /*1790*/  LEA R3, R2, R3, 0x18 ;  /* 0x0000000302037211 */ /* 0x004fe400078ec0ff */
[----:B------:R-:W-:-:S03]  /*17a0*/  SHF.L.U32 R2, R10, 0x1f, RZ ;  /* 0x0000001f0a027819 */ /* 0x000fc600000006ff */
[----:B------:R-:W-:-:S04]  /*17b0*/  IMAD R3, R12, 0x8, R3 ;  /* 0x000000080c037824 */ /* 0x000fc800078e0203 */
[----:B------:R-:W2:Y:S02]  /*17c0*/  SYNCS.PHASECHK.TRANS64.TRYWAIT P0, [R3+URZ+0xf0], R2 ;  /* 0x0000f002030075a7 */ /* 0x000ea400080011ff */
[----:B--2---:R-:W-:Y:S05]  /*17d0*/  @!P0 BRA `(.L_x_24) ;  /* 0x0000009c00b08947 */ /* 0x004fea0003800000 */
.L_x_145:
[----:B------:R-:W-:Y:S01]  /*17e0*/  VIADD R12, R12, 0x1 ;  /* 0x000000010c0c7836 */ /* 0x000fe20000000000 */
[----:B------:R2:W-:Y:S04]  /*17f0*/  SYNCS.ARRIVE.TRANS64.A1T0 RZ, [R3+URZ+0xe0], RZ ;  /* 0x0000e0ff03ff79a7 */ /* 0x0005e800081000ff */
[----:B------:R-:W-:-:S04]  /*1800*/  ISETP.NE.AND P0, PT, R12, 0x2, PT ;  /* 0x000000020c00780c */ /* 0x000fc80003f05270 */
[----:B------:R-:W-:Y:S02]  /*1810*/  SEL R12, R12, RZ, P0 ;  /* 0x000000ff0c0c7207 */ /* 0x000fe40000000000 */
[----:B--2---:R-:W-:-:S04]  /*1820*/  SEL R3, RZ, 0x1, P0 ;  /* 0x00000001ff037807 */ /* 0x004fc80000000000 */
[----:B------:R-:W-:-:S07]  /*1830*/  LOP3.LUT R10, R10, R3, RZ, 0x3c, !PT ;  /* 0x000000030a0a7212 */ /* 0x000fce00078e3cff */
.L_x_23:
[----:B------:R-:W-:Y:S01]  /*1840*/  UMOV UR6, 0x400 ;  /* 0x0000040000067882 */ /* 0x000fe20000000000 */
[----:B------:R-:W-:Y:S01]  /*1850*/  LEA.HI R3, R21, R21, RZ, 0x1 ;  /* 0x0000001515037211 */ /* 0x000fe200078f08ff */
[----:B-1----:R-:W-:Y:S01]  /*1860*/  ULEA UR6, UR37, UR6, 0x18 ;  /* 0x0000000625067291 */ /* 0x002fe2000f8ec0ff */
[----:B------:R-:W-:Y:S01]  /*1870*/  SHF.L.U32 R2, R15, 0x1f, RZ ;  /* 0x0000001f0f027819 */ /* 0x000fe200000006ff */
[----:B------:R-:W-:Y:S01]  /*1880*/  UISETP.GE.U32.AND UP0, UPT, UR4, 0x3f, UPT ;  /* 0x0000003f0400788c */ /* 0x000fe2000bf06070 */
[C---:B------:R-:W-:Y:S01]  /*1890*/  R2UR UR9, R16.reuse ;  /* 0x00000000100972ca */ /* 0x040fe200000e0000 */
[----:B------:R-:W-:Y:S01]  /*18a0*/  ULEA UR8, UR23, UR6, 0x3 ;  /* 0x0000000617087291 */ /* 0x000fe2000f8e18ff */
[----:B------:R-:W-:Y:S01]  /*18b0*/  IMAD.SHL.U32 R3, R3, 0x80, RZ ;  /* 0x0000008003037824 */ /* 0x000fe200078e00ff */
[----:B------:R-:W-:Y:S01]  /*18c0*/  R2UR UR11, R16 ;  /* 0x00000000100b72ca */ /* 0x000fe200000e0000 */
[----:B------:R-:W-:-:S03]  /*18d0*/  UMOV UR25, URZ ;  /* 0x000000ff00197c82 */ /* 0x000fc60008000000 */
[----:B------:R-:W-:-:S03]  /*18e0*/  R2UR UR35, R3 ;  /* 0x00000000032372ca */ /* 0x000fc600000e0000 */
[----:B------:R1:W2:Y:S01]  /*18f0*/  SYNCS.PHASECHK.TRANS64.TRYWAIT P0, [UR8+0x28], R2 ;  /* 0x00002802ff0075a7 */ /* 0x0002a20008001108 */
[----:B------:R-:W-:-:S09]  /*1900*/  R2UR UR8, R20 ;  /* 0x00000000140872ca */ /* 0x000fd200000e0000 */
[----:B------:R-:W-:-:S04]  /*1910*/  ULOP3.LUT UR35, UR9, 0xffffff00, UR35, 0xf8, !UPT ;  /* 0xffffff0009237892 */ /* 0x000fc8000f8ef823 */
[----:B------:R-:W-:Y:S01]  /*1920*/  ULEA UR11, UR8, UR11, 0x8 ;  /* 0x0000000b080b7291 */ /* 0x000fe2000f8e40ff */
[----:B------:R-:W-:Y:S11]  /*1930*/  BRA.U !UP0, `(.L_x_25) ;  /* 0x0000000108bc7547 */ /* 0x000ff6000b800000 */
[----:B------:R-:W-:Y:S01]  /*1940*/  UMOV UR16, UR21 ;  /* 0x0000001500107c82 */ /* 0x000fe20008000000 */
[----:B------:R-:W-:Y:S01]  /*1950*/  UMOV UR17, UR23 ;  /* 0x0000001700117c82 */ /* 0x000fe20008000000 */
[----:B------:R-:W-:-:S05]  /*1960*/  UMOV UR34, URZ ;  /* 0x000000ff00227c82 */ /* 0x000fca0008000000 */
.L_x_31:
[----:B------:R-:W-:Y:S01]  /*1970*/  ULEA UR33, UR17, UR6, 0x3 ;  /* 0x0000000611217291 */ /* 0x000fe2000f8e18ff */
[----:B------:R-:W-:Y:S01]  /*1980*/  @P5 MOV R3, 0x4000 ;  /* 0x0000400000035802 */ /* 0x000fe20000000f00 */
[----:B-12-4-:R-:W-:Y:S10]  /*1990*/  @P0 BRA `(.L_x_26) ;  /* 0x00000000000c0947 */ /* 0x016ff40003800000 */
[----:B------:R-:W-:-:S04]  /*19a0*/  SHF.L.U32 R5, R15, 0x1f, RZ ;  /* 0x0000001f0f057819 */ /* 0x000fc800000006ff */
[----:B------:R-:W2:Y:S02]  /*19b0*/  SYNCS.PHASECHK.TRANS64.TRYWAIT P0, [UR33+0x28], R5 ;  /* 0x00002805ff0075a7 */ /* 0x000ea40008001121 */
[----:B--2---:R-:W-:Y:S05]  /*19c0*/  @!P0 BRA `(.L_x_27) ;  /* 0x0000009c00488947 */ /* 0x004fea0003800000 */
.L_x_26:
[----:B------:R2:W-:Y:S01]  /*19d0*/  @P5 SYNCS.ARRIVE.TRANS64 RZ, [UR33], R3 ;  /* 0x00000003ffff59a7 */ /* 0x0005e20008000021 */
[----:B------:R-:W-:Y:S02]  /*19e0*/  ULOP3.LUT UR8, UR22, 0x2, URZ, 0xfc, !UPT ;  /* 0x0000000216087892 */ /* 0x000fe4000f8efcff */
[----:B------:R-:W-:Y:S02]  /*19f0*/  UIADD3 UR16, UPT, UPT, UR16, 0x1, URZ ;  /* 0x0000000110107890 */ /* 0x000fe4000fffe0ff */
[----:B------:R-:W-:Y:S02]  /*1a00*/  UISETP.NE.AND UP0, UPT, UR8, 0x2, UPT ;  /* 0x000000020800788c */ /* 0x000fe4000bf05270 */
[----:B------:R-:W-:-:S07]  /*1a10*/  UISETP.NE.AND UP2, UPT, UR16, 0x1, UPT ;  /* 0x000000011000788c */ /* 0x000fce000bf45270 */
[----:B------:R-:W-:Y:S05]  /*1a20*/  BRA.U UP0, `(.L_x_28) ;  /* 0x0000000100047547 */ /* 0x000fea000b800000 */
[----:B------:R-:W-:Y:S05]  /*1a30*/  BPT.TRAP 0x1 ;  /* 0x000000040000795c */ /* 0x000fea0000300000 */
.L_x_28:
[----:B------:R-:W-:Y:S04]  /*1a40*/  BSSY.RECONVERGENT B0, `(.L_x_29) ;  /* 0x0000003000007945 */ /* 0x000fe80003800200 */
[----:B------:R-:W-:Y:S05]  /*1a50*/  @!P4 BRA `(.L_x_30) ;  /* 0x000000000004c947 */ /* 0x000fea0003800000 */
[----:B------:R-:W-:Y:S05]  /*1a60*/  BPT.TRAP 0x1 ;  /* 0x000000040000795c */ /* 0x000fea0000300000 */
.L_x_30:
[----:B------:R-:W-:Y:S05]  /*1a70*/  BSYNC.RECONVERGENT B0 ;  /* 0x0000000000007941 */ /* 0x000fea0003800200 */
.L_x_29:
[----:B------:R-:W-:Y:S02]  /*1a80*/  UIADD3 UR23, UPT, UPT, UR17, 0x1, URZ ;  /* 0x0000000111177890 */ /* 0x000fe4000fffe0ff */
[----:B------:R-:W-:Y:S02]  /*1a90*/  UIADD3 UR28, UP1, UPT, UR14, 0x80, URZ ;  /* 0x000000800e1c7890 */ /* 0x000fe4000ff3e0ff */
[----:B------:R-:W-:Y:S02]  /*1aa0*/  UISETP.NE.AND UP0, UPT, UR23, 0x5, UPT ;  /* 0x000000051700788c */ /* 0x000fe4000bf05270 */
[----:B------:R-:W-:Y:S02]  /*1ab0*/  ULOP3.LUT UR33, UR33, 0xfefffff8, URZ, 0xc0, !UPT ;  /* 0xfefffff821217892 */ /* 0x000fe4000f8ec0ff */
[----:B------:R-:W-:Y:S02]  /*1ac0*/  USEL UR9, URZ, 0x1, UP0 ;  /* 0x00000001ff097887 */ /* 0x000fe40008000000 */
[----:B------:R-:W-:-:S02]  /*1ad0*/  USEL UR23, UR23, URZ, UP0 ;  /* 0x000000ff17177287 */ /* 0x000fc40008000000 */
[----:B------:R-:W-:Y:S02]  /*1ae0*/  UIADD3 UR26, UP0, UPT, UR14, 0x180, URZ ;  /* 0x000001800e1a7890 */ /* 0x000fe4000ff1e0ff */
[----:B------:R-:W-:Y:S01]  /*1af0*/  ULEA UR8, UR23, UR6, 0x3 ;  /* 0x0000000617087291 */ /* 0x000fe2000f8e18ff */
[----:B------:R-:W-:Y:S01]  /*1b00*/  LOP3.LUT R15, R15, UR9, RZ, 0x3c, !PT ;  /* 0x000000090f0f7c12 */ /* 0x000fe2000f8e3cff */
[----:B------:R-:W-:Y:S02]  /*1b10*/  UIADD3.X UR29, UPT, UPT, URZ, UR15, URZ, UP1, !UPT ;  /* 0x0000000fff1d7290 */ /* 0x000fe40008ffe4ff */
[----:B------:R-:W-:Y:S01]  /*1b20*/  UIADD3.X UR27, UPT, UPT, URZ, UR15, URZ, UP0, !UPT ;  /* 0x0000000fff1b7290 */ /* 0x000fe200087fe4ff */
[----:B-1----:R-:W-:Y:S01]  /*1b30*/  SHF.L.U32 R2, R15, 0x1f, RZ ;  /* 0x0000001f0f027819 */ /* 0x002fe200000006ff */
[----:B------:R-:W-:Y:S01]  /*1b40*/  UMOV UR18, 0x0 ;  /* 0x0000000000127882 */ /* 0x000fe20000000000 */
[----:B------:R-:W-:Y:S01]  /*1b50*/  UMOV UR19, 0x10000000 ;  /* 0x1000000000137882 */ /* 0x000fe20000000000 */
[----:B------:R-:W-:Y:S01]  /*1b60*/  UMOV UR10, UR34 ;  /* 0x00000022000a7c82 */ /* 0x000fe20008000000 */
[----:B------:R4:W1:Y:S01]  /*1b70*/  SYNCS.PHASECHK.TRANS64.TRYWAIT P0, [UR8+0x28], R2 ;  /* 0x00002802ff0075a7 */ /* 0x0008620008001108 */
[----:B------:R-:W-:Y:S01]  /*1b80*/  ULEA UR8, UR17, UR6, 0xc ;  /* 0x0000000611087291 */ /* 0x000fe2000f8e60ff */
[----:B------:R-:W-:Y:S01]  /*1b90*/  UMOV UR12, UR36 ;  /* 0x00000024000c7c82 */ /* 0x000fe20008000000 */
[----:B------:R-:W-:-:S02]  /*1ba0*/  UMOV UR9, UR33 ;  /* 0x0000002100097c82 */ /* 0x000fc40008000000 */
[----:B------:R-:W-:Y:S02]  /*1bb0*/  UIADD3 UR32, UPT, UPT, UR8, 0xc400, URZ ;  /* 0x0000c40008207890 */ /* 0x000fe4000fffe0ff */
[----:B------:R-:W-:Y:S01]  /*1bc0*/  UIADD3 UR8, UPT, UPT, UR8, 0x11400, URZ ;  /* 0x0001140008087890 */ /* 0x000fe2000fffe0ff */
[----:B------:R-:W-:Y:S01]  /*1bd0*/  UMOV UR25, UR13 ;  /* 0x0000000d00197c82 */ /* 0x000fe20008000000 */
[----:B------:R-:W-:-:S05]  /*1be0*/  UMOV UR17, UR23 ;  /* 0x0000001700117c82 */ /* 0x000fca0008000000 */
[----:B------:R2:W-:Y:S02]  /*1bf0*/  UTMALDG.3D.2CTA [UR32], [UR28], desc[UR18] ;  /* 0x000012201c0075b4 */ /* 0x0005e40008211000 */
[----:B------:R4:W-:Y:S01]  /*1c00*/  UTMALDG.3D.2CTA [UR8], [UR26], desc[UR18] ;  /* 0x000012081a0075b4 */ /* 0x0009e20008211000 */
[----:B--2---:R-:W-:Y:S01]  /*1c10*/  UIADD3 UR34, UPT, UPT, UR34, 0x20, URZ ;  /* 0x0000002022227890 */ /* 0x004fe2000fffe0ff */
[----:B------:R-:W-:Y:S11]  /*1c20*/  BRA.U UP2, `(.L_x_31) ;  /* 0xfffffffd02507547 */ /* 0x000ff6000b83ffff */
.L_x_25:
[----:B----4-:R-:W-:Y:S01]  /*1c30*/  ULEA UR8, UR23, UR6, 0x3 ;  /* 0x0000000617087291 */ /* 0x010fe2000f8e18ff */
[----:B-1----:R-:W-:Y:S01]  /*1c40*/  SHF.L.U32 R2, R15, 0x1f, RZ ;  /* 0x0000001f0f027819 */ /* 0x002fe200000006ff */
[----:B------:R-:W-:Y:S01]  /*1c50*/  @!P1 SYNCS.ARRIVE.TRANS64.A1T0 RZ, [UR6+0x98], RZ ;  /* 0x000098ffffff99a7 */ /* 0x000fe20008100006 */
[----:B------:R-:W-:-:S06]  /*1c60*/  UISETP.GT.AND UP0, UPT, UR7, UR5, UPT ;  /* 0x000000050700728c */ /* 0x000fcc000bf04270 */
[----:B--2---:R1:W2:Y:S03]  /*1c70*/  SYNCS.PHASECHK.TRANS64.TRYWAIT P0, [UR8+0x28], R2 ;  /* 0x00002802ff0075a7 */ /* 0x0042a60008001108 */
[----:B------:R-:W-:Y:S05]  /*1c80*/  BRA.U !UP0, `(.L_x_32) ;  /* 0x0000000108bc7547 */ /* 0x000fea000b800000 */
[----:B------:R-:W-:Y:S01]  /*1c90*/  UIADD3 UR26, UPT, UPT, UR24, UR25, URZ ;  /* 0x00000019181a7290 */ /* 0x000fe2000fffe0ff */
[----:B------:R-:W-:-:S11]  /*1ca0*/  UMOV UR27, UR23 ;  /* 0x00000017001b7c82 */ /* 0x000fd60008000000 */
.L_x_38:
[----:B------:R-:W-:Y:S01]  /*1cb0*/  ULEA UR17, UR27, UR6, 0x3 ;  /* 0x000000061b117291 */ /* 0x000fe2000f8e18ff */
[----:B--2---:R-:W-:Y:S01]  /*1cc0*/  @P5 MOV R3, 0x4000 ;  /* 0x0000400000035802 */ /* 0x004fe20000000f00 */
[----:B-12---:R-:W-:Y:S10]  /*1cd0*/  @P0 BRA `(.L_x_33) ;  /* 0x00000000000c0947 */ /* 0x006ff40003800000 */
[----:B------:R-:W-:-:S04]  /*1ce0*/  SHF.L.U32 R5, R15, 0x1f, RZ ;  /* 0x0000001f0f057819 */ /* 0x000fc800000006ff */
[----:B------:R-:W2:Y:S02]  /*1cf0*/  SYNCS.PHASECHK.TRANS64.TRYWAIT P0, [UR17+0x28], R5 ;  /* 0x00002805ff0075a7 */ /* 0x000ea40008001111 */
[----:B--2---:R-:W-:Y:S05]  /*1d00*/  @!P0 BRA `(.L_x_34) ;  /* 0x0000009800908947 */ /* 0x004fea0003800000 */
.L_x_33:
[----:B------:R2:W-:Y:S01]  /*1d10*/  @P5 SYNCS.ARRIVE.TRANS64 RZ, [UR17], R3 ;  /* 0x00000003ffff59a7 */ /* 0x0005e20008000011 */
[----:B------:R-:W-:-:S04]  /*1d20*/  ULOP3.LUT UR8, UR22, 0x2, URZ, 0xfc, !UPT ;  /* 0x0000000216087892 */ /* 0x000fc8000f8efcff */
[----:B------:R-:W-:-:S09]  /*1d30*/  UISETP.NE.AND UP0, UPT, UR8, 0x2, UPT ;  /* 0x000000020800788c */ /* 0x000fd2000bf05270 */
[----:B------:R-:W-:Y:S05]  /*1d40*/  BRA.U UP0, `(.L_x_35) ;  /* 0x0000000100047547 */ /* 0x000fea000b800000 */
[----:B------:R-:W-:Y:S05]  /*1d50*/  BPT.TRAP 0x1 ;  /* 0x000000040000795c */ /* 0x000fea0000300000 */
.L_x_35:
[----:B------:R-:W-:Y:S04]  /*1d60*/  BSSY.RECONVERGENT B0, `(.L_x_36) ;  /* 0x0000003000007945 */ /* 0x000fe80003800200 */
[----:B------:R-:W-:Y:S05]  /*1d70*/  @!P4 BRA `(.L_x_37) ;  /* 0x000000000004c947 */ /* 0x000fea0003800000 */
[----:B------:R-:W-:Y:S05]  /*1d80*/  BPT.TRAP 0x1 ;  /* 0x000000040000795c */ /* 0x000fea0000300000 */
.L_x_37:
[----:B------:R-:W-:Y:S05]  /*1d90*/  BSYNC.RECONVERGENT B0 ;  /* 0x0000000000007941 */ /* 0x000fea0003800200 */
.L_x_36:
[----:B------:R-:W-:Y:S02]  /*1da0*/  UIADD3 UR23, UPT, UPT, UR27, 0x1, URZ ;  /* 0x000000011b177890 */ /* 0x000fe4000fffe0ff */
[----:B------:R-:W-:Y:S02]  /*1db0*/  UIADD3 UR32, UP1, UPT, UR14, 0x80, URZ ;  /* 0x000000800e207890 */ /* 0x000fe4000ff3e0ff */
[----:B------:R-:W-:Y:S02]  /*1dc0*/  UISETP.NE.AND UP0, UPT, UR23, 0x5, UPT ;  /* 0x000000051700788c */ /* 0x000fe4000bf05270 */
[----:B------:R-:W-:Y:S02]  /*1dd0*/  USHF.L.U32 UR18, UR25, 0x5, URZ ;  /* 0x0000000519127899 */ /* 0x000fe400080006ff */
[----:B------:R-:W-:Y:S02]  /*1de0*/  USEL UR9, URZ, 0x1, UP0 ;  /* 0x00000001ff097887 */ /* 0x000fe40008000000 */
[----:B------:R-:W-:-:S02]  /*1df0*/  USEL UR23, UR23, URZ, UP0 ;  /* 0x000000ff17177287 */ /* 0x000fc40008000000 */
[----:B------:R-:W-:Y:S02]  /*1e00*/  UIADD3 UR30, UP0, UPT, UR14, 0x180, URZ ;  /* 0x000001800e1e7890 */ /* 0x000fe4000ff1e0ff */
[----:B------:R-:W-:Y:S01]  /*1e10*/  ULEA UR8, UR23, UR6, 0x3 ;  /* 0x0000000617087291 */ /* 0x000fe2000f8e18ff */
[----:B------:R-:W-:Y:S01]  /*1e20*/  LOP3.LUT R15, R15, UR9, RZ, 0x3c, !PT ;  /* 0x000000090f0f7c12 */ /* 0x000fe2000f8e3cff */
[----:B------:R-:W-:Y:S02]  /*1e30*/  ULOP3.LUT UR17, UR17, 0xfefffff8, URZ, 0xc0, !UPT ;  /* 0xfefffff811117892 */ /* 0x000fe4000f8ec0ff */
[----:B------:R-:W-:Y:S01]  /*1e40*/  UIADD3.X UR33, UPT, UPT, URZ, UR15, URZ, UP1, !UPT ;  /* 0x0000000fff217290 */ /* 0x000fe20008ffe4ff */
[----:B-1----:R-:W-:Y:S01]  /*1e50*/  SHF.L.U32 R2, R15, 0x1f, RZ ;  /* 0x0000001f0f027819 */ /* 0x002fe200000006ff */
[----:B------:R-:W-:Y:S01]  /*1e60*/  UIADD3.X UR31, UPT, UPT, URZ, UR15, URZ, UP0, !UPT ;  /* 0x0000000fff1f7290 */ /* 0x000fe200087fe4ff */
[----:B------:R-:W-:Y:S02]  /*1e70*/  UMOV UR28, 0x0 ;  /* 0x00000000001c7882 */ /* 0x000fe40000000000 */
[----:B------:R4:W1:Y:S01]  /*1e80*/  SYNCS.PHASECHK.TRANS64.TRYWAIT P0, [UR8+0x28], R2 ;  /* 0x00002802ff0075a7 */ /* 0x0008620008001108 */
[----:B------:R-:W-:Y:S01]  /*1e90*/  ULEA UR8, UR27, UR6, 0xc ;  /* 0x000000061b087291 */ /* 0x000fe2000f8e60ff */
[----:B------:R-:W-:Y:S01]  /*1ea0*/  UMOV UR29, 0x10000000 ;  /* 0x10000000001d7882 */ /* 0x000fe20000000000 */
[----:B------:R-:W-:-:S02]  /*1eb0*/  UMOV UR19, UR35 ;  /* 0x0000002300137c82 */ /* 0x000fc40008000000 */
[----:B------:R-:W-:Y:S02]  /*1ec0*/  UIADD3 UR16, UPT, UPT, UR8, 0xc400, URZ ;  /* 0x0000c40008107890 */ /* 0x000fe4000fffe0ff */
[----:B------:R-:W-:Y:S01]  /*1ed0*/  UIADD3 UR8, UPT, UPT, UR8, 0x11400, URZ ;  /* 0x0001140008087890 */ /* 0x000fe2000fffe0ff */
[----:B------:R-:W-:Y:S01]  /*1ee0*/  UMOV UR20, UR36 ;  /* 0x0000002400147c82 */ /* 0x000fe20008000000 */
[----:B------:R-:W-:Y:S01]  /*1ef0*/  UMOV UR12, UR36 ;  /* 0x00000024000c7c82 */ /* 0x000fe20008000000 */
[----:B------:R-:W-:Y:S01]  /*1f00*/  UMOV UR9, UR17 ;  /* 0x0000001100097c82 */ /* 0x000fe20008000000 */
[----:B------:R-:W-:Y:S01]  /*1f10*/  UMOV UR10, UR18 ;  /* 0x00000012000a7c82 */ /* 0x000fe20008000000 */
[----:B------:R-:W-:Y:S02]  /*1f20*/  UIADD3 UR25, UPT, UPT, UR25, 0x1, URZ ;  /* 0x0000000119197890 */ /* 0x000fe4000fffe0ff */
[----:B------:R4:W-:Y:S01]  /*1f30*/  UTMALDG.3D.2CTA [UR16], [UR32], desc[UR28] ;  /* 0x00001c10200075b4 */ /* 0x0009e20008211000 */
[----:B------:R-:W-:Y:S01]  /*1f40*/  UMOV UR27, UR23 ;  /* 0x00000017001b7c82 */ /* 0x000fe20008000000 */
[----:B------:R-:W-:Y:S01]  /*1f50*/  UISETP.NE.AND UP0, UPT, UR25, UR26, UPT ;  /* 0x0000001a1900728c */ /* 0x000fe2000bf05270 */
[----:B------:R4:W-:Y:S08]  /*1f60*/  UTMALDG.3D.2CTA [UR8], [UR30], desc[UR28] ;  /* 0x00001c081e0075b4 */ /* 0x0009f00008211000 */
[----:B----4-:R-:W-:Y:S05]  /*1f70*/  BRA.U UP0, `(.L_x_38) ;  /* 0xfffffffd004c7547 */ /* 0x010fea000b83ffff */
.L_x_32:
[C---:B-1----:R-:W-:Y:S01]  /*1f80*/  LEA R2, R14.reuse, UR6, 0x3 ;  /* 0x000000060e027c11 */ /* 0x042fe2000f8e18ff */
[----:B------:R-:W-:Y:S01]  /*1f90*/  NOP ;  /* 0x0000000000007918 */ /* 0x000fe20000000000 */
[----:B--2---:R-:W-:Y:S02]  /*1fa0*/  SHF.L.U32 R3, R13, 0x1f, RZ ;  /* 0x0000001f0d037819 */ /* 0x004fe400000006ff */
[----:B------:R-:W-:Y:S02]  /*1fb0*/  LEA R4, R14, UR6, 0x4 ;  /* 0x000000060e047c11 */ /* 0x000fe4000f8e20ff */
[----:B------:R-:W1:Y:S02]  /*1fc0*/  SYNCS.PHASECHK.TRANS64.TRYWAIT P0, [R2+URZ+0xa0], R3 ;  /* 0x0000a003020075a7 */ /* 0x000e6400080011ff */
[----:B-1----:R-:W-:Y:S05]  /*1fd0*/  @!P0 BRA `(.L_x_39) ;  /* 0x0000009400f48947 */ /* 0x002fea0003800000 */
.L_x_148:
[----:B------:R-:W2:Y:S01]  /*1fe0*/  LDS.128 R4, [R4+0x110] ;  /* 0x0001100004047984 */ /* 0x000ea20000000c00 */
[----:B------:R-:W-:Y:S01]  /*1ff0*/  ISETP.GE.AND P0, PT, R72, 0x1, PT ;  /* 0x000000014800780c */ /* 0x000fe20003f06270 */
[----:B-1----:R-:W-:Y:S01]  /*2000*/  VIADD R2, R2, 0xb0 ;  /* 0x000000b002027836 */ /* 0x002fe20000000000 */
[----:B------:R-:W-:Y:S01]  /*2010*/  @!PT LDS RZ, [RZ] ;  /* 0x00000000fffff984 */ /* 0x000fe20000000800 */
[----:B------:R-:W-:Y:S01]  /*2020*/  @!PT LDS RZ, [RZ] ;  /* 0x00000000fffff984 */ /* 0x000fe20000000800 */
[----:B------:R-:W-:Y:S01]  /*2030*/  @!PT LDS RZ, [RZ] ;  /* 0x00000000fffff984 */ /* 0x000fe20000000800 */
[----:B------:R-:W-:Y:S01]  /*2040*/  @!PT LDS RZ, [RZ] ;  /* 0x00000000fffff984 */ /* 0x000fe20000000800 */
[----:B------:R1:W-:Y:S06]  /*2050*/  MEMBAR.ALL.CTA ;  /* 0x0000000000007992 */ /* 0x0003ec0000008000 */
[----:B-1----:R-:W1:Y:S01]  /*2060*/  FENCE.VIEW.ASYNC.S ;  /* 0x00000000000073c6 */ /* 0x002e620000000000 */
[----:B------:R-:W-:-:S04]  /*2070*/  PRMT R2, RZ, 0x654, R2 ;  /* 0x00000654ff027816 */ /* 0x000fc80000000002 */
[----:B-1----:R1:W-:Y:S01]  /*2080*/  SYNCS.ARRIVE.TRANS64.RED.A1T0 RZ, [R2+URZ], RZ ;  /* 0x000000ff02ff79a7 */ /* 0x0023e200081004ff */
[----:B--2---:R-:W-:-:S13]  /*2090*/  LOP3.LUT P2, RZ, R6, 0x1, RZ, 0xc0, !PT ;  /* 0x0000000106ff7812 */ /* 0x004fda000784c0ff */
[----:B------:R-:W-:Y:S01]  /*20a0*/  @P2 SHF.R.U32.HI R3, RZ, 0x10, R5 ;  /* 0x00000010ff032819 */ /* 0x000fe20000011605 */
[----:B------:R-:W-:Y:S01]  /*20b0*/  VOTEU.ANY UP0, P2 ;  /* 0x0000000000ff7886 */ /* 0x000fe20001000100 */
[----:B------:R-:W-:Y:S02]  /*20c0*/  @P2 MOV R11, R4 ;  /* 0x00000004000b2202 */ /* 0x000fe40000000f00 */
[----:B------:R-:W-:Y:S02]  /*20d0*/  @P2 R2UR.BROADCAST UR8, R3 ;  /* 0x00000000030822ca */ /* 0x000fe400008e0000 */
[----:B------:R-:W-:-:S11]  /*20e0*/  @P2 LOP3.LUT R8, R5, 0xffff, RZ, 0xc0, !PT ;  /* 0x0000ffff05082812 */ /* 0x000fd600078ec0ff */
[----:B------:R-:W-:Y:S01]  /*20f0*/  @UP0 UMOV UR36, UR8 ;  /* 0x0000000800240c82 */ /* 0x000fe20008000000 */
[----:B-1----:R-:W-:Y:S05]  /*2100*/  @!P0 BRA `(.L_x_40) ;  /* 0x0000000000b88947 */ /* 0x002fea0003800000 */
[----:B------:R-:W3:Y:S01]  /*2110*/  LDC.64 R4, c[0x0][0xb18] ;  /* 0x0002c600ff047b82 */ /* 0x000ee20000000a00 */
[----:B------:R-:W-:-:S07]  /*2120*/  ISETP.NE.AND P3, PT, R72, 0x1, PT ;  /* 0x000000014800780c */ /* 0x000fce0003f65270 */
[----:B------:R-:W1:Y:S08]  /*2130*/  LDC.64 R6, c[0x0][0xb10] ;  /* 0x0002c400ff067b82 */ /* 0x000e700000000a00 */
[----:B------:R-:W2:Y:S08]  /*2140*/  LDC R17, c[0x0][0xb20] ;  /* 0x0002c800ff117b82 */ /* 0x000eb00000000800 */
[----:B------:R-:W4:Y:S01]  /*2150*/  LDC R18, c[0x0][0xb0c] ;  /* 0x0002c300ff127b82 */ /* 0x000f220000000800 */
[----:B---3--:R-:W-:Y:S01]  /*2160*/  IMAD.HI.U32 R22, R0, R5, RZ ;  /* 0x0000000500167227 */ /* 0x008fe200078e00ff */
[----:B------:R-:W-:-:S06]  /*2170*/  ISETP.NE.AND P0, PT, R4, 0x1, PT ;  /* 0x000000010400780c */ /* 0x000fcc0003f05270 */
[----:B------:R-:W3:Y:S01]  /*2180*/  LDC.64 R2, c[0x0][0xb28] ;  /* 0x0002ca00ff027b82 */ /* 0x000ee20000000a00 */
[----:B-1----:R-:W-:-:S04]  /*2190*/  IMAD.HI.U32 R20, R9, R6, RZ ;  /* 0x0000000609147227 */ /* 0x002fc800078e00ff */
[----:B------:R-:W-:Y:S01]  /*21a0*/  IMAD.HI.U32 R24, R11, R6, RZ ;  /* 0x000000060b187227 */ /* 0x000fe200078e00ff */
[----:B------:R-:W-:Y:S02]  /*21b0*/  SHF.R.U32.HI R20, RZ, R7, R20 ;  /* 0x00000007ff147219 */ /* 0x000fe40000011614 */
[----:B--2---:R-:W-:Y:S01]  /*21c0*/  SHF.R.U32.HI R19, RZ, R17, R22 ;  /* 0x00000011ff137219 */ /* 0x004fe20000011616 */
[----:B------:R-:W-:Y:S01]  /*21d0*/  IMAD.HI.U32 R22, R8, R5, RZ ;  /* 0x0000000508167227 */ /* 0x000fe200078e00ff */
[----:B------:R-:W-:Y:S02]  /*21e0*/  SHF.R.U32.HI R24, RZ, R7, R24 ;  /* 0x00000007ff187219 */ /* 0x000fe40000011618 */
[----:B------:R-:W-:Y:S02]  /*21f0*/  SEL R19, R0, R19, !P0 ;  /* 0x0000001300137207 */ /* 0x000fe40004000000 */
[----:B------:R-:W-:Y:S02]  /*2200*/  SHF.R.U32.HI R17, RZ, R17, R22 ;  /* 0x00000011ff117219 */ /* 0x000fe40000011616 */
[----:B----4-:R-:W-:-:S02]  /*2210*/  ISETP.NE.AND P1, PT, R18, 0x1, PT ;  /* 0x000000011200780c */ /* 0x010fc40003f25270 */
[----:B------:R-:W-:Y:S02]  /*2220*/  SEL R17, R8, R17, !P0 ;  /* 0x0000001108117207 */ /* 0x000fe40004000000 */
[----:B------:R-:W-:Y:S02]  /*2230*/  SEL R21, R9, R20, !P1 ;  /* 0x0000001409157207 */ /* 0x000fe40004800000 */
[----:B------:R-:W-:Y:S01]  /*2240*/  SEL R5, R11, R24, !P1 ;  /* 0x000000180b057207 */ /* 0x000fe20004800000 */
[----:B---3--:R-:W-:Y:S01]  /*2250*/  IMAD.HI.U32 R20, R19, R2, RZ ;  /* 0x0000000213147227 */ /* 0x008fe200078e00ff */
[----:B------:R-:W-:-:S03]  /*2260*/  IADD3 R7, PT, PT, -R17, RZ, RZ ;  /* 0x000000ff11077210 */ /* 0x000fc60007ffe1ff */
        /* <DEDUP_REMOVED lines=11> */
[----:B------:R-:W-:-:S04]  /*2320*/  @!P0 IMAD.HI.U32 R20, R5, R2, RZ ;  /* 0x0000000205148227 */ /* 0x000fc800078e00ff */
[----:B------:R-:W-:Y:S01]  /*2330*/  IMAD.MOV R2, RZ, RZ, -R6 ;  /* 0x000000ffff027224 */ /* 0x000fe200078e0a06 */
[----:B------:R-:W-:-:S03]  /*2340*/  @!P0 SHF.R.U32.HI R20, RZ, R3, R20 ;  /* 0x00000003ff148219 */ /* 0x000fc60000011614 */
[----:B------:R-:W-:Y:S01]  /*2350*/  IMAD R2, R72, R2, R17 ;  /* 0x0000000248027224 */ /* 0x000fe200078e0211 */
        /* <DEDUP_REMOVED lines=9> */
.L_x_40:
[----:B------:R-:W1:Y:S02]  /*23f0*/  LDCU UR8, c[0x0][0xb30] ;  /* 0x00016600ff0877ac */ /* 0x000e640008000800 */
[----:B-1----:R-:W-:-:S09]  /*2400*/  UISETP.NE.AND UP0, UPT, UR8, 0x1, UPT ;  /* 0x000000010800788c */ /* 0x002fd2000bf05270 */
[----:B------:R-:W-:Y:S05]  /*2410*/  BRA.U UP0, `(.L_x_41) ;  /* 0x0000000100407547 */ /* 0x000fea000b800000 */
[----:B------:R-:W1:Y:S08]  /*2420*/  LDC.64 R4, c[0x0][0xb10] ;  /* 0x0002c400ff047b82 */ /* 0x000e700000000a00 */
[----:B------:R-:W2:Y:S08]  /*2430*/  LDC.64 R2, c[0x0][0xb18] ;  /* 0x0002c600ff027b82 */ /* 0x000eb00000000a00 */
[----:B------:R-:W4:Y:S08]  /*2440*/  LDC R6, c[0x0][0xb20] ;  /* 0x0002c800ff067b82 */ /* 0x000f300000000800 */
[----:B------:R-:W3:Y:S01]  /*2450*/  LDC R18, c[0x0][0xb0c] ;  /* 0x0002c300ff127b82 */ /* 0x000ee20000000800 */
[----:B-1----:R-:W-:-:S05]  /*2460*/  IMAD.HI.U32 R4, R11, R4, RZ ;  /* 0x000000040b047227 */ /* 0x002fca00078e00ff */
[----:B------:R-:W-:Y:S01]  /*2470*/  SHF.R.U32.HI R4, RZ, R5, R4 ;  /* 0x00000005ff047219 */ /* 0x000fe20000011604 */
[----:B--2---:R-:W-:Y:S01]  /*2480*/  IMAD.HI.U32 R3, R8, R3, RZ ;  /* 0x0000000308037227 */ /* 0x004fe200078e00ff */
[----:B------:R-:W-:-:S04]  /*2490*/  ISETP.NE.AND P0, PT, R2, 0x1, PT ;  /* 0x000000010200780c */ /* 0x000fc80003f05270 */
[----:B----4-:R-:W-:-:S04]  /*24a0*/  SHF.R.U32.HI R3, RZ, R6, R3 ;  /* 0x00000006ff037219 */ /* 0x010fc80000011603 */
[----:B------:R-:W-:Y:S02]  /*24b0*/  SEL R3, R8, R3, !P0 ;  /* 0x0000000308037207 */ /* 0x000fe40004000000 */
[----:B---3--:R-:W-:-:S04]  /*24c0*/  ISETP.NE.AND P1, PT, R18, 0x1, PT ;  /* 0x000000011200780c */ /* 0x008fc80003f25270 */
[----:B------:R-:W-:-:S05]  /*24d0*/  SEL R4, R11, R4, !P1 ;  /* 0x000000040b047207 */ /* 0x000fca0004800000 */
[----:B------:R-:W-:Y:S02]  /*24e0*/  IMAD.IADD R5, R3, 0x1, -R4 ;  /* 0x0000000103057824 */ /* 0x000fe400078e0a04 */
[----:B------:R-:W-:Y:S02]  /*24f0*/  IMAD.IADD R3, R4, 0x1, -R3 ;  /* 0x0000000104037824 */ /* 0x000fe400078e0a03 */
[----:B------:R-:W-:Y:S02]  /*2500*/  IMAD R11, R5, R18, R11 ;  /* 0x00000012050b7224 */ /* 0x000fe400078e020b */
[----:B------:R-:W-:-:S07]  /*2510*/  IMAD R8, R3, R2, R8 ;  /* 0x0000000203087224 */ /* 0x000fce00078e0208 */
.L_x_41:
[----:B------:R-:W-:Y:S01]  /*2520*/  VIADD R14, R14, 0x1 ;  /* 0x000000010e0e7836 */ /* 0x000fe20000000000 */
[----:B------:R-:W-:Y:S01]  /*2530*/  PLOP3.LUT P1, PT, PT, PT, PT, 0x80, 0x8 ;  /* 0x000000000008781c */ /* 0x000fe20003f2f070 */
[----:B------:R-:W-:Y:S02]  /*2540*/  IMAD.IADD R21, R11, 0x1, R170 ;  /* 0x000000010b157824 */ /* 0x000fe400078e02aa */
[----:B------:R-:W-:Y:S01]  /*2550*/  IMAD.IADD R20, R8, 0x1, R147 ;  /* 0x0000000108147824 */ /* 0x000fe200078e0293 */
[----:B------:R-:W-:-:S04]  /*2560*/  ISETP.NE.AND P0, PT, R14, 0x2, PT ;  /* 0x000000020e00780c */ /* 0x000fc80003f05270 */
[----:B------:R-:W-:Y:S02]  /*2570*/  SEL R2, RZ, 0x1, P0 ;  /* 0x00000001ff027807 */ /* 0x000fe40000000000 */
[----:B------:R-:W-:Y:S02]  /*2580*/  SEL R14, R14, RZ, P0 ;  /* 0x000000ff0e0e7207 */ /* 0x000fe40000000000 */
[----:B------:R-:W-:Y:S01]  /*2590*/  LOP3.LUT R13, R13, R2, RZ, 0x3c, !PT ;  /* 0x000000020d0d7212 */ /* 0x000fe200078e3cff */
[----:B------:R-:W-:Y:S06]  /*25a0*/  @P2 BRA `(.L_x_42) ;  /* 0xfffffff000642947 */ /* 0x000fec000383ffff */
[----:B------:R-:W-:Y:S01]  /*25b0*/  UIADD3 UR6, UPT, UPT, UR6, 0x28, URZ ;  /* 0x0000002806067890 */ /* 0x000fe2000fffe0ff */
[----:B------:R-:W-:-:S03]  /*25c0*/  SHF.L.U32 R3, R15, 0x1f, RZ ;  /* 0x0000001f0f037819 */ /* 0x000fc600000006ff */
[----:B------:R-:W-:-:S09]  /*25d0*/  ULEA UR4, UR23, UR6, 0x3 ;  /* 0x0000000617047291 */ /* 0x000fd2000f8e18ff */
[----:B------:R-:W1:Y:S02]  /*25e0*/  SYNCS.PHASECHK.TRANS64.TRYWAIT P0, [UR4], R3 ;  /* 0x00000003ff0075a7 */ /* 0x000e640008001104 */
[----:B-1----:R-:W-:Y:S05]  /*25f0*/  @!P0 BRA `(.L_x_43) ;  /* 0x0000009000808947 */ /* 0x002fea0003800000 */
.L_x_150:
[----:B------:R-:W-:-:S04]  /*2600*/  UIADD3 UR5, UPT, UPT, UR23, 0x1, URZ ;  /* 0x0000000117057890 */ /* 0x000fc8000fffe0ff */
[----:B------:R-:W-:-:S04]  /*2610*/  UISETP.NE.AND UP0, UPT, UR5, 0x5, UPT ;  /* 0x000000050500788c */ /* 0x000fc8000bf05270 */
[----:B------:R-:W-:Y:S02]  /*2620*/  USEL UR7, URZ, 0x1, UP0 ;  /* 0x00000001ff077887 */ /* 0x000fe40008000000 */
[----:B------:R-:W-:-:S04]  /*2630*/  USEL UR5, UR5, URZ, UP0 ;  /* 0x000000ff05057287 */ /* 0x000fc80008000000 */
[----:B------:R-:W-:Y:S01]  /*2640*/  ULEA UR4, UR5, UR6, 0x3 ;  /* 0x0000000605047291 */ /* 0x000fe2000f8e18ff */
[----:B------:R-:W-:-:S04]  /*2650*/  LOP3.LUT R2, R15, UR7, RZ, 0x3c, !PT ;  /* 0x000000070f027c12 */ /* 0x000fc8000f8e3cff */
[----:B-1----:R-:W-:-:S04]  /*2660*/  SHF.L.U32 R3, R2, 0x1f, RZ ;  /* 0x0000001f02037819 */ /* 0x002fc800000006ff */
[----:B------:R-:W1:Y:S02]  /*2670*/  SYNCS.PHASECHK.TRANS64.TRYWAIT P0, [UR4], R3 ;  /* 0x00000003ff0075a7 */ /* 0x000e640008001104 */
[----:B-1----:R-:W-:Y:S05]  /*2680*/  @!P0 BRA `(.L_x_44) ;  /* 0x0000009000748947 */ /* 0x002fea0003800000 */
.L_x_152:
        /* <DEDUP_REMOVED lines=9> */
.L_x_154:
        /* <DEDUP_REMOVED lines=9> */
.L_x_156:
[----:B------:R-:W-:-:S04]  /*27b0*/  UIADD3 UR5, UPT, UPT, UR5, 0x1, URZ ;  /* 0x0000000105057890 */ /* 0x000fc8000fffe0ff */
[----:B------:R-:W-:-:S04]  /*27c0*/  UISETP.NE.AND UP0, UPT, UR5, 0x5, UPT ;  /* 0x000000050500788c */ /* 0x000fc8000bf05270 */
[----:B------:R-:W-:Y:S02]  /*27d0*/  USEL UR4, URZ, 0x1, UP0 ;  /* 0x00000001ff047887 */ /* 0x000fe40008000000 */
[----:B------:R-:W-:-:S04]  /*27e0*/  USEL UR5, UR5, URZ, UP0 ;  /* 0x000000ff05057287 */ /* 0x000fc80008000000 */
[----:B------:R-:W-:Y:S01]  /*27f0*/  ULEA UR5, UR5, UR6, 0x3 ;  /* 0x0000000605057291 */ /* 0x000fe2000f8e18ff */
[----:B-1----:R-:W-:-:S04]  /*2800*/  LOP3.LUT R3, R2, UR4, RZ, 0x3c, !PT ;  /* 0x0000000402037c12 */ /* 0x002fc8000f8e3cff */
[----:B------:R-:W-:Y:S01]  /*2810*/  SHF.L.U32 R3, R3, 0x1f, RZ ;  /* 0x0000001f03037819 */ /* 0x000fe200000006ff */
[----:B---3--:R-:W-:-:S07]  /*2820*/  IMAD.U32 R0, RZ, RZ, UR5 ;  /* 0x00000005ff007e24 */ /* 0x008fce000f8e00ff */
.L_x_47:
[----:B-1----:R1:W2:Y:S02]  /*2830*/  SYNCS.PHASECHK.TRANS64.TRYWAIT P0, [R0+URZ], R3 ;  /* 0x00000003000075a7 */ /* 0x0022a400080011ff */
[----:B--2---:R-:W-:Y:S05]  /*2840*/  @!P0 NANOSLEEP.SYNCS 0x989680 ;  /* 0x009896800000895d */ /* 0x004fea0003900000 */
[----:B------:R-:W2:Y:S02]  /*2850*/  @!P0 SYNCS.PHASECHK.TRANS64 P0, [R0+URZ], R3 ;  /* 0x00000003000085a7 */ /* 0x000ea400080010ff */
[----:B--2---:R-:W-:Y:S05]  /*2860*/  @P0 EXIT ;  /* 0x000000000000094d */ /* 0x004fea0003800000 */
[----:B------:R-:W-:Y:S05]  /*2870*/  BRA `(.L_x_47) ;  /* 0xfffffffc00ec7947 */ /* 0x000fea000383ffff */
.L_x_22:
[----:B------:R-:W-:-:S04]  /*2880*/  UISETP.NE.AND UP1, UPT, UR37, URZ, UPT ;  /* 0x000000ff2500728c */ /* 0x000fc8000bf25270 */
[----:B------:R-:W-:-:S09]  /*2890*/  UISETP.NE.OR UP1, UPT, UR10, 0x1, UP1 ;  /* 0x000000010a00788c */ /* 0x000fd20008f25670 */
[----:B------:R-:W-:Y:S05]  /*28a0*/  BRA.U UP1, `(.L_x_48) ;  /* 0x00000005014c7547 */ /* 0x000fea000b800000 */
[----:B------:R-:W-:Y:S01]  /*28b0*/  HFMA2 R11, -RZ, RZ, 0, 0 ;  /* 0x00000000ff0b7431 */ /* 0x000fe200000001ff */
[----:B------:R-:W-:Y:S01]  /*28c0*/  ISETP.GE.U32.AND P2, PT, R10, 0x2, PT ;  /* 0x000000020a00780c */ /* 0x000fe20003f46070 */
[----:B------:R-:W-:Y:S01]  /*28d0*/  IMAD.MOV.U32 R12, RZ, RZ, 0x1 ;  /* 0x00000001ff0c7424 */ /* 0x000fe200078e00ff */
[----:B------:R-:W-:Y:S01]  /*28e0*/  CS2R R8, SRZ ;  /* 0x0000000000087805 */ /* 0x000fe2000001ff00 */
[----:B------:R-:W-:Y:S01]  /*28f0*/  IMAD.MOV.U32 R3, RZ, RZ, RZ ;  /* 0x000000ffff037224 */ /* 0x000fe200078e00ff */
[----:B------:R-:W-:Y:S01]  /*2900*/  UMOV UR4, 0x400 ;  /* 0x0000040000047882 */ /* 0x000fe20000000000 */
[----:B------:R-:W-:Y:S01]  /*2910*/  UMOV UR6, URZ ;  /* 0x000000ff00067c82 */ /* 0x000fe20008000000 */
[----:B------:R-:W-:-:S12]  /*2920*/  ULEA UR37, UR37, UR4, 0x18 ;  /* 0x0000000425257291 */ /* 0x000fd8000f8ec0ff */
.L_x_52:
[----:B------:R-:W-:Y:S02]  /*2930*/  LEA R0, R3, UR37, 0x3 ;  /* 0x0000002503007c11 */ /* 0x000fe4000f8e18ff */
[----:B------:R-:W-:-:S03]  /*2940*/  SHF.L.U32 R5, R8, 0x1f, RZ ;  /* 0x0000001f08057819 */ /* 0x000fc600000006ff */
[----:B------:R-:W-:Y:S01]  /*2950*/  VIADD R4, R0, 0xf0 ;  /* 0x000000f000047836 */ /* 0x000fe20000000000 */
[----:B------:R-:W1:Y:S02]  /*2960*/  SYNCS.PHASECHK.TRANS64.TRYWAIT P0, [R0+URZ+0xe0], R5 ;  /* 0x0000e005000075a7 */ /* 0x000e6400080011ff */
[----:B-1----:R-:W-:Y:S05]  /*2970*/  @!P0 BRA `(.L_x_49) ;  /* 0x0000009000008947 */ /* 0x002fea0003800000 */
.L_x_157:
[----:B------:R-:W-:Y:S01]  /*2980*/  ULEA UR5, UR6, UR37, 0x3 ;  /* 0x0000002506057291 */ /* 0x000fe2000f8e18ff */
[----:B------:R-:W-:Y:S01]  /*2990*/  PRMT R4, RZ, 0x654, R4 ;  /* 0x00000654ff047816 */ /* 0x000fe20000000004 */
[----:B-1----:R-:W-:Y:S01]  /*29a0*/  @!P2 IMAD.MOV.U32 R5, RZ, RZ, 0x10 ;  /* 0x00000010ff05a424 */ /* 0x002fe200078e00ff */
[----:B------:R-:W-:Y:S01]  /*29b0*/  SHF.L.U32 R7, R12, 0x1f, RZ ;  /* 0x0000001f0c077819 */ /* 0x000fe200000006ff */
[----:B------:R-:W-:Y:S01]  /*29c0*/  UIADD3 UR4, UPT, UPT, UR5, 0xa0, URZ ;  /* 0x000000a005047890 */ /* 0x000fe2000fffe0ff */
[----:B------:R1:W-:Y:S05]  /*29d0*/  SYNCS.ARRIVE.TRANS64.RED.A1T0 RZ, [R4+URZ], RZ ;  /* 0x000000ff04ff79a7 */ /* 0x0003ea00081004ff */
[----:B------:R-:W-:Y:S01]  /*29e0*/  IMAD.U32 R13, RZ, RZ, UR4 ;  /* 0x00000004ff0d7e24 */ /* 0x000fe2000f8e00ff */
[----:B------:R-:W2:Y:S04]  /*29f0*/  SYNCS.PHASECHK.TRANS64.TRYWAIT P0, [UR5+0xb0], R7 ;  /* 0x0000b007ff0075a7 */ /* 0x000ea80008001105 */
[----:B------:R-:W-:Y:S01]  /*2a00*/  PRMT R13, R10, 0x654, R13 ;  /* 0x000006540a0d7816 */ /* 0x000fe2000000000d */
[----:B-12---:R-:W-:Y:S06]  /*2a10*/  @!P0 BRA `(.L_x_50) ;  /* 0x0000008c00ec8947 */ /* 0x006fec0003800000 */
.L_x_159:
[----:B------:R-:W-:Y:S01]  /*2a20*/  ULEA UR4, UR6, UR37, 0x4 ;  /* 0x0000002506047291 */ /* 0x000fe2000f8e20ff */
[----:B------:R-:W-:Y:S01]  /*2a30*/  SEL R2, R13, R2, !P2 ;  /* 0x000000020d027207 */ /* 0x000fe20005000000 */
[----:B------:R-:W-:Y:S01]  /*2a40*/  UIADD3 UR5, UPT, UPT, UR5, 0xa0, URZ ;  /* 0x000000a005057890 */ /* 0x000fe2000fffe0ff */
[----:B-1----:R-:W-:Y:S01]  /*2a50*/  LEA R0, R11, UR37, 0x3 ;  /* 0x000000250b007c11 */ /* 0x002fe2000f8e18ff */
[----:B------:R-:W-:Y:S01]  /*2a60*/  UIADD3 UR4, UPT, UPT, UR4, 0x110, URZ ;  /* 0x0000011004047890 */ /* 0x000fe2000fffe0ff */
[----:B------:R1:W-:Y:S01]  /*2a70*/  @!P2 SYNCS.ARRIVE.TRANS64.RED RZ, [R2+URZ], R5 ;  /* 0x0000000502ffa9a7 */ /* 0x0003e200080004ff */
[----:B------:R-:W-:Y:S01]  /*2a80*/  UIADD3 UR6, UPT, UPT, UR6, 0x1, URZ ;  /* 0x0000000106067890 */ /* 0x000fe2000fffe0ff */
[----:B------:R-:W-:-:S03]  /*2a90*/  VIADD R3, R3, 0x1 ;  /* 0x0000000103037836 */ /* 0x000fc60000000000 */
[----:B------:R-:W-:Y:S02]  /*2aa0*/  UISETP.NE.AND UP0, UPT, UR6, 0x2, UPT ;  /* 0x000000020600788c */ /* 0x000fe4000bf05270 */
[----:B------:R-:W-:Y:S01]  /*2ab0*/  ISETP.NE.AND P0, PT, R3, 0x2, PT ;  /* 0x000000020300780c */ /* 0x000fe20003f05270 */
[----:B------:R-:W-:Y:S06]  /*2ac0*/  UGETNEXTWORKID.BROADCAST [UR4], [UR5] ;  /* 0x00000000040073ca */ /* 0x000fec0008000100 */
[----:B------:R-:W-:Y:S02]  /*2ad0*/  USEL UR4, URZ, 0x1, UP0 ;  /* 0x00000001ff047887 */ /* 0x000fe40008000000 */
[----:B------:R-:W-:-:S04]  /*2ae0*/  USEL UR6, UR6, URZ, UP0 ;  /* 0x000000ff06067287 */ /* 0x000fc80008000000 */
[----:B------:R-:W-:Y:S02]  /*2af0*/  LOP3.LUT R12, R12, UR4, RZ, 0x3c, !PT ;  /* 0x000000040c0c7c12 */ /* 0x000fe4000f8e3cff */
[----:B-1----:R-:W-:-:S04]  /*2b00*/  SHF.L.U32 R5, R9, 0x1f, RZ ;  /* 0x0000001f09057819 */ /* 0x002fc800000006ff */
[----:B------:R-:W1:Y:S02]  /*2b10*/  SYNCS.PHASECHK.TRANS64.TRYWAIT P1, [R0+URZ+0xa0], R5 ;  /* 0x0000a005000075a7 */ /* 0x000e6400080211ff */
[----:B-1----:R-:W-:Y:S05]  /*2b20*/  @!P1 BRA `(.L_x_51) ;  /* 0x0000008c00c09947 */ /* 0x002fea0003800000 */
.L_x_160:
[----:B------:R-:W-:Y:S01]  /*2b30*/  LEA R4, R11, UR37, 0x4 ;  /* 0x000000250b047c11 */ /* 0x000fe2000f8e20ff */
[----:B-1----:R-:W-:Y:S01]  /*2b40*/  VIADD R0, R0, 0xb0 ;  /* 0x000000b000007836 */ /* 0x002fe20000000000 */
[----:B------:R-:W-:Y:S01]  /*2b50*/  SEL R3, R3, RZ, P0 ;  /* 0x000000ff03037207 */ /* 0x000fe20000000000 */
[----:B------:R-:W-:-:S03]  /*2b60*/  VIADD R11, R11, 0x1 ;  /* 0x000000010b0b7836 */ /* 0x000fc60000000000 */
[----:B------:R-:W1:Y:S01]  /*2b70*/  LDS.128 R4, [R4+0x110] ;  /* 0x0001100004047984 */ /* 0x000e620000000c00 */
[----:B------:R-:W-:Y:S02]  /*2b80*/  PRMT R0, RZ, 0x654, R0 ;  /* 0x00000654ff007816 */ /* 0x000fe40000000000 */
[C---:B------:R-:W-:Y:S01]  /*2b90*/  ISETP.NE.AND P1, PT, R11.reuse, 0x2, PT ;  /* 0x000000020b00780c */ /* 0x040fe20003f25270 */
[----:B------:R-:W-:Y:S01]  /*2ba0*/  @!PT LDS RZ, [RZ] ;  /* 0x00000000fffff984 */ /* 0x000fe20000000800 */
[----:B------:R-:W-:Y:S01]  /*2bb0*/  @!PT LDS RZ, [RZ] ;  /* 0x00000000fffff984 */ /* 0x000fe20000000800 */
[----:B------:R-:W-:Y:S01]  /*2bc0*/  @!PT LDS RZ, [RZ] ;  /* 0x00000000fffff984 */ /* 0x000fe20000000800 */
[----:B------:R-:W-:Y:S01]  /*2bd0*/  @!PT LDS RZ, [RZ] ;  /* 0x00000000fffff984 */ /* 0x000fe20000000800 */
[----:B------:R2:W-:Y:S06]  /*2be0*/  MEMBAR.ALL.CTA ;  /* 0x0000000000007992 */ /* 0x0005ec0000008000 */
[----:B--2---:R-:W2:Y:S01]  /*2bf0*/  FENCE.VIEW.ASYNC.S ;  /* 0x00000000000073c6 */ /* 0x004ea20000000000 */
[----:B------:R-:W-:Y:S01]  /*2c00*/  SEL R11, R11, RZ, P1 ;  /* 0x000000ff0b0b7207 */ /* 0x000fe20000800000 */
[----:B--2---:R2:W-:Y:S01]  /*2c10*/  SYNCS.ARRIVE.TRANS64.RED.A1T0 RZ, [R0+URZ], RZ ;  /* 0x000000ff00ff79a7 */ /* 0x0045e200081004ff */
[----:B-1----:R-:W-:-:S02]  /*2c20*/  LOP3.LUT P3, RZ, R6, 0x1, RZ, 0xc0, !PT ;  /* 0x0000000106ff7812 */ /* 0x002fc4000786c0ff */
[----:B------:R-:W-:-:S04]  /*2c30*/  SEL R5, RZ, 0x1, P0 ;  /* 0x00000001ff057807 */ /* 0x000fc80000000000 */
[----:B------:R-:W-:Y:S02]  /*2c40*/  LOP3.LUT R8, R8, R5, RZ, 0x3c, !PT ;  /* 0x0000000508087212 */ /* 0x000fe400078e3cff */
[----:B--2---:R-:W-:-:S04]  /*2c50*/  SEL R0, RZ, 0x1, P1 ;  /* 0x00000001ff007807 */ /* 0x004fc80000800000 */
[----:B------:R-:W-:Y:S01]  /*2c60*/  LOP3.LUT R9, R9, R0, RZ, 0x3c, !PT ;  /* 0x0000000009097212 */ /* 0x000fe200078e3cff */
[----:B------:R-:W-:Y:S06]  /*2c70*/  @P3 BRA `(.L_x_52) ;  /* 0xfffffffc002c3947 */ /* 0x000fec000383ffff */
[----:B------:R-:W-:Y:S01]  /*2c80*/  ULEA UR5, UR6, UR37, 0x3 ;  /* 0x0000002506057291 */ /* 0x000fe2000f8e18ff */
[----:B------:R-:W-:-:S08]  /*2c90*/  SHF.L.U32 R3, R12, 0x1f, RZ ;  /* 0x0000001f0c037819 */ /* 0x000fd000000006ff */
[----:B------:R-:W1:Y:S02]  /*2ca0*/  SYNCS.PHASECHK.TRANS64 P0, [UR5+0xb0], R3 ;  /* 0x0000b003ff0075a7 */ /* 0x000e640008001005 */
[----:B-1----:R-:W-:Y:S05]  /*2cb0*/  @P0 BRA `(.L_x_53) ;  /* 0x0000000000080947 */ /* 0x002fea0003800000 */
[----:B------:R-:W1:Y:S02]  /*2cc0*/  SYNCS.PHASECHK.TRANS64.TRYWAIT P0, [UR5+0xb0], R3 ;  /* 0x0000b003ff0075a7 */ /* 0x000e640008001105 */
[----:B-1----:R-:W-:Y:S05]  /*2cd0*/  @!P0 BRA `(.L_x_54) ;  /* 0x0000008c00688947 */ /* 0x002fea0003800000 */
.L_x_53:
[----:B------:R-:W-:-:S04]  /*2ce0*/  UIADD3 UR4, UPT, UPT, UR6, 0x1, URZ ;  /* 0x0000000106047890 */ /* 0x000fc8000fffe0ff */
[----:B------:R-:W-:-:S04]  /*2cf0*/  UISETP.NE.AND UP0, UPT, UR4, 0x2, UPT ;  /* 0x000000020400788c */ /* 0x000fc8000bf05270 */
[----:B------:R-:W-:Y:S02]  /*2d00*/  USEL UR7, URZ, 0x1, UP0 ;  /* 0x00000001ff077887 */ /* 0x000fe40008000000 */
[----:B------:R-:W-:-:S04]  /*2d10*/  USEL UR4, UR4, URZ, UP0 ;  /* 0x000000ff04047287 */ /* 0x000fc80008000000 */
[----:B------:R-:W-:Y:S01]  /*2d20*/  ULEA UR4, UR4, UR37, 0x3 ;  /* 0x0000002504047291 */ /* 0x000fe2000f8e18ff */
[----:B-1----:R-:W-:-:S04]  /*2d30*/  LOP3.LUT R3, R12, UR7, RZ, 0x3c, !PT ;  /* 0x000000070c037c12 */ /* 0x002fc8000f8e3cff */
[----:B------:R-:W-:-:S04]  /*2d40*/  SHF.L.U32 R0, R3, 0x1f, RZ ;  /* 0x0000001f03007819 */ /* 0x000fc800000006ff */
[----:B------:R-:W1:Y:S02]  /*2d50*/  SYNCS.PHASECHK.TRANS64 P0, [UR4+0xb0], R0 ;  /* 0x0000b000ff0075a7 */ /* 0x000e640008001004 */
[----:B-1----:R-:W-:Y:S05]  /*2d60*/  @P0 EXIT ;  /* 0x000000000000094d */ /* 0x002fea0003800000 */
[----:B------:R-:W-:Y:S02]  /*2d70*/  SHF.L.U32 R3, R3, 0x1f, RZ ;  /* 0x0000001f03037819 */ /* 0x000fe400000006ff */
[----:B------:R-:W-:-:S07]  /*2d80*/  MOV R0, UR4 ;  /* 0x0000000400007c02 */ /* 0x000fce0008000f00 */
.L_x_55:
[----:B-1----:R1:W2:Y:S02]  /*2d90*/  SYNCS.PHASECHK.TRANS64.TRYWAIT P0, [R0+URZ+0xb0], R3 ;  /* 0x0000b003000075a7 */ /* 0x0022a400080011ff */
[----:B--2---:R-:W-:Y:S05]  /*2da0*/  @!P0 NANOSLEEP.SYNCS 0x989680 ;  /* 0x009896800000895d */ /* 0x004fea0003900000 */
[----:B------:R-:W2:Y:S02]  /*2db0*/  @!P0 SYNCS.PHASECHK.TRANS64 P0, [R0+URZ+0xb0], R3 ;  /* 0x0000b003000085a7 */ /* 0x000ea400080010ff */
[----:B--2---:R-:W-:Y:S05]  /*2dc0*/  @P0 EXIT ;  /* 0x000000000000094d */ /* 0x004fea0003800000 */
[----:B------:R-:W-:Y:S05]  /*2dd0*/  BRA `(.L_x_55) ;  /* 0xfffffffc00ec7947 */ /* 0x000fea000383ffff */
.L_x_48:
[----:B------:R-:W-:Y:S05]  /*2de0*/  BRA.U UP4, `(.L_x_56) ;  /* 0x00000011043c7547 */ /* 0x000fea000b800000 */
[----:B------:R-:W-:Y:S01]  /*2df0*/  UMOV UR6, 0x40 ;  /* 0x0000004000067882 */ /* 0x000fe20000000000 */
[----:B------:R-:W-:Y:S01]  /*2e00*/  NOP ;  /* 0x0000000000007918 */ /* 0x000fe20000000000 */
[----:B------:R-:W-:Y:S01]  /*2e10*/  ULEA UR6, UR37, UR6, 0x18 ;  /* 0x0000000625067291 */ /* 0x000fe2000f8ec0ff */
[----:B------:R-:W-:Y:S02]  /*2e20*/  UMOV UR7, 0x400 ;  /* 0x0000040000077882 */ /* 0x000fe40000000000 */
[----:B------:R-:W-:-:S06]  /*2e30*/  ULEA UR37, UR37, UR7, 0x18 ;  /* 0x0000000725257291 */ /* 0x000fcc000f8ec0ff */
[----:B------:R-:W1:Y:S02]  /*2e40*/  LDS.U8 R2, [UR6+0x1c] ;  /* 0x00001c06ff027984 */ /* 0x000e640008000000 */
[----:B-1----:R-:W-:-:S13]  /*2e50*/  ISETP.NE.AND P0, PT, R2, RZ, PT ;  /* 0x000000ff0200720c */ /* 0x002fda0003f05270 */
[----:B------:R-:W-:Y:S05]  /*2e60*/  @P0 BRA `(.L_x_57) ;  /* 0x0000000400080947 */ /* 0x000fea0003800000 */
[----:B------:R-:W-:Y:S02]  /*2e70*/  UISETP.NE.U32.AND UP0, UPT, UR5, 0x1, UPT ;  /* 0x000000010500788c */ /* 0x000fe4000bf05070 */
[----:B------:R-:W-:-:S07]  /*2e80*/  UIADD3 UR8, UPT, UPT, UR6, 0x8, URZ ;  /* 0x0000000806087890 */ /* 0x000fce000fffe0ff */
[----:B------:R-:W-:Y:S05]  /*2e90*/  BRA.U !UP0, `(.L_x_58) ;  /* 0x00000001089c7547 */ /* 0x000fea000b800000 */
[----:B------:R-:W-:Y:S01]  /*2ea0*/  ELECT P0, URZ, PT ;  /* 0x0000000000ff782f */ /* 0x000fe20003800000 */
[----:B------:R-:W-:-:S12]  /*2eb0*/  BSSY B0, `(.L_x_58) ;  /* 0x0000025000007945 */ /* 0x000fd80003800000 */
[----:B------:R-:W-:Y:S05]  /*2ec0*/  @!P0 BRA `(.L_x_59) ;  /* 0x00000000008c8947 */ /* 0x000fea0003800000 */
[----:B------:R-:W-:-:S05]  /*2ed0*/  UMOV UR7, 0x10 ;  /* 0x0000001000077882 */ /* 0x000fca0000000000 */
[----:B------:R-:W-:Y:S04]  /*2ee0*/  DEPBAR.LE SB1, 0x36 ;  /* 0x00009d800000791a */ /* 0x000fe80000000000 */
[----:B------:R-:W1:Y:S02]  /*2ef0*/  UTCATOMSWS.2CTA.FIND_AND_SET.ALIGN UP1, UR7, UR7 ;  /* 0x00000007000775e3 */ /* 0x000e640008220800 */
[----:B-1----:R-:W-:Y:S01]  /*2f00*/  MOV R11, UR7 ;  /* 0x00000007000b7c02 */ /* 0x002fe20008000f00 */
[----:B------:R-:W-:Y:S06]  /*2f10*/  BRA.U UP1, `(.L_x_60) ;  /* 0x0000000101187547 */ /* 0x000fec000b800000 */
.L_x_61:
[----:B------:R-:W-:Y:S05]  /*2f20*/  NANOSLEEP 0x64 ;  /* 0x000000640000795d */ /* 0x000fea0003800000 */
[----:B------:R-:W-:-:S05]  /*2f30*/  UMOV UR7, 0x10 ;  /* 0x0000001000077882 */ /* 0x000fca0000000000 */
[----:B------:R-:W-:Y:S04]  /*2f40*/  DEPBAR.LE SB1, 0x36 ;  /* 0x00009d800000791a */ /* 0x000fe80000000000 */
[----:B------:R-:W1:Y:S02]  /*2f50*/  UTCATOMSWS.2CTA.FIND_AND_SET.ALIGN UP1, UR7, UR7 ;  /* 0x00000007000775e3 */ /* 0x000e640008220800 */
[----:B-1----:R-:W-:Y:S01]  /*2f60*/  MOV R11, UR7 ;  /* 0x00000007000b7c02 */ /* 0x002fe20008000f00 */
[----:B------:R-:W-:Y:S05]  /*2f70*/  BRA.U !UP1, `(.L_x_61) ;  /* 0xfffffffd09e87547 */ /* 0x000fea000b83ffff */
.L_x_60:
[----:B------:R-:W1:Y:S01]  /*2f80*/  LDS R5, [UR6+0x10] ;  /* 0x00001006ff057984 */ /* 0x000e620008000800 */
[----:B------:R-:W-:Y:S01]  /*2f90*/  IMAD.U32 R3, RZ, RZ, UR37 ;  /* 0x00000025ff037e24 */ /* 0x000fe2000f8e00ff */
[----:B------:R-:W-:-:S03]  /*2fa0*/  MOV R2, UR4 ;  /* 0x0000000400027c02 */ /* 0x000fc60008000f00 */
[----:B------:R-:W-:Y:S01]  /*2fb0*/  VIADD R3, R3, 0x130 ;  /* 0x0000013003037836 */ /* 0x000fe20000000000 */
[----:B-1----:R-:W-:-:S04]  /*2fc0*/  SHF.L.U32 R5, R5, 0x1f, RZ ;  /* 0x0000001f05057819 */ /* 0x002fc800000006ff */
[----:B------:R-:W1:Y:S02]  /*2fd0*/  SYNCS.PHASECHK.TRANS64.TRYWAIT P0, [UR6+0x8], R5 ;  /* 0x00000805ff0075a7 */ /* 0x000e640008001106 */
[----:B-1----:R-:W-:Y:S05]  /*2fe0*/  @P0 BRA `(.L_x_62) ;  /* 0x0000000000080947 */ /* 0x002fea0003800000 */
[----:B------:R-:W1:Y:S02]  /*2ff0*/  SYNCS.PHASECHK.TRANS64.TRYWAIT P0, [UR6+0x8], R5 ;  /* 0x00000805ff0075a7 */ /* 0x000e640008001106 */
[----:B-1----:R-:W-:Y:S05]  /*3000*/  @!P0 BRA `(.L_x_63) ;  /* 0x0000008800b48947 */ /* 0x002fea0003800000 */
.L_x_62:
[----:B-1----:R-:W-:Y:S01]  /*3010*/  HFMA2 R4, -RZ, RZ, 0, 5.9604644775390625e-08 ;  /* 0x00000001ff047431 */ /* 0x002fe200000001ff */
[----:B------:R-:W-:Y:S01]  /*3020*/  UPRMT UR7, UR4, 0x654, UR8 ;  /* 0x0000065404077896 */ /* 0x000fe20008000008 */
[----:B------:R-:W-:Y:S01]  /*3030*/  IMAD.MOV.U32 R6, RZ, RZ, 0xffff ;  /* 0x0000ffffff067424 */ /* 0x000fe200078e00ff */
[----:B------:R-:W-:Y:S01]  /*3040*/  PRMT R2, R2, 0x654, R3 ;  /* 0x0000065402027816 */ /* 0x000fe20000000003 */
[----:B------:R-:W-:Y:S02]  /*3050*/  IMAD.MOV.U32 R5, RZ, RZ, 0x4 ;  /* 0x00000004ff057424 */ /* 0x000fe400078e00ff */
[----:B------:R-:W-:Y:S01]  /*3060*/  IMAD.SHL.U32 R9, R11, 0x20, RZ ;  /* 0x000000200b097824 */ /* 0x000fe200078e00ff */
[----:B------:R-:W-:Y:S02]  /*3070*/  MOV R3, UR7 ;  /* 0x0000000700037c02 */ /* 0x000fe40008000f00 */
[-C--:B------:R-:W-:Y:S01]  /*3080*/  SHF.L.U32 R7, R6, R11.reuse, RZ ;  /* 0x0000000b06077219 */ /* 0x080fe200000006ff */
[----:B------:R1:W-:Y:S01]  /*3090*/  SYNCS.ARRIVE.TRANS64.RED RZ, [UR7], R5 ;  /* 0x00000005ffff79a7 */ /* 0x0003e20008000407 */
[----:B------:R-:W-:Y:S01]  /*30a0*/  SHF.L.U32 R6, R4, R11, RZ ;  /* 0x0000000b04067219 */ /* 0x000fe200000006ff */
[----:B------:R1:W-:Y:S04]  /*30b0*/  STS [UR37+0x130], R9 ;  /* 0x00013009ff007988 */ /* 0x0003e80008000825 */
[----:B------:R1:W-:Y:S04]  /*30c0*/  STAS [R2.64], R11 ;  /* 0x0000000b02007dbd */ /* 0x0003e8000c0008ff */
[----:B------:R1:W-:Y:S04]  /*30d0*/  ATOMS.OR RZ, [UR6+0x14], R7 ;  /* 0x00001407ffff798c */ /* 0x0003e8000b000006 */
[----:B------:R1:W-:Y:S04]  /*30e0*/  ATOMS.OR RZ, [UR6+0x18], R6 ;  /* 0x00001806ffff798c */ /* 0x0003e8000b000006 */
[----:B------:R1:W-:Y:S02]  /*30f0*/  ATOMS.XOR RZ, [UR6+0x10], R4 ;  /* 0x00001004ffff798c */ /* 0x0003e4000b800006 */
.L_x_59:
[----:B------:R-:W-:Y:S05]  /*3100*/  BSYNC B0 ;  /* 0x0000000000007941 */ /* 0x000fea0003800000 */
.L_x_58:
[----:B------:R-:W-:Y:S05]  /*3110*/  BRA.U UP0, `(.L_x_64) ;  /* 0x00000001006c7547 */ /* 0x000fea000b800000 */
[----:B------:R-:W-:-:S03]  /*3120*/  UMOV UR7, 0xffffffff ;  /* 0xffffffff00077882 */ /* 0x000fc60000000000 */
[----:B------:R-:W-:Y:S05]  /*3130*/  BRA.DIV UR7, `(.L_x_65) ;  /* 0x0000008a07807947 */ /* 0x000fea000b800000 */
[----:B------:R-:W-:-:S13]  /*3140*/  ELECT P6, URZ, PT ;  /* 0x0000000000ff782f */ /* 0x000fda00038c0000 */
.L_x_164:
[----:B------:R-:W-:Y:S05]  /*3150*/  @!P6 BRA `(.L_x_64) ;  /* 0x00000000005ce947 */ /* 0x000fea0003800000 */
[----:B-1----:R-:W1:Y:S02]  /*3160*/  LDS R3, [UR6+0x10] ;  /* 0x00001006ff037984 */ /* 0x002e640008000800 */
[----:B-1----:R-:W-:-:S04]  /*3170*/  SHF.L.U32 R3, R3, 0x1f, RZ ;  /* 0x0000001f03037819 */ /* 0x002fc800000006ff */
[----:B------:R-:W1:Y:S02]  /*3180*/  SYNCS.PHASECHK.TRANS64.TRYWAIT P0, [UR6+0x8], R3 ;  /* 0x00000803ff0075a7 */ /* 0x000e640008001106 */
[----:B-1----:R-:W-:Y:S05]  /*3190*/  @P0 BRA `(.L_x_66) ;  /* 0x0000000000080947 */ /* 0x002fea0003800000 */
[----:B------:R-:W1:Y:S02]  /*31a0*/  SYNCS.PHASECHK.TRANS64.TRYWAIT P0, [UR6+0x8], R3 ;  /* 0x00000803ff0075a7 */ /* 0x000e640008001106 */
[----:B-1----:R-:W-:Y:S05]  /*31b0*/  @!P0 BRA `(.L_x_67) ;  /* 0x0000008800808947 */ /* 0x002fea0003800000 */
.L_x_66:
[----:B------:R-:W2:Y:S01]  /*31c0*/  LDS R5, [UR37+0x130] ;  /* 0x00013025ff057984 */ /* 0x000ea20008000800 */
[----:B-1----:R-:W-:Y:S02]  /*31d0*/  HFMA2 R2, -RZ, RZ, 0, 5.9604644775390625e-08 ;  /* 0x00000001ff027431 */ /* 0x002fe400000001ff */
[----:B------:R-:W-:Y:S01]  /*31e0*/  IMAD.MOV.U32 R3, RZ, RZ, 0xffff ;  /* 0x0000ffffff037424 */ /* 0x000fe200078e00ff */
[----:B------:R-:W-:Y:S01]  /*31f0*/  UPRMT UR7, UR4, 0x654, UR8 ;  /* 0x0000065404077896 */ /* 0x000fe20008000008 */
[----:B--2---:R-:W-:-:S03]  /*3200*/  IMAD.SHL.U32 R4, R5, 0x20, RZ ;  /* 0x0000002005047824 */ /* 0x004fc600078e00ff */
[-C--:B------:R-:W-:Y:S02]  /*3210*/  SHF.L.U32 R3, R3, R5.reuse, RZ ;  /* 0x0000000503037219 */ /* 0x080fe400000006ff */
[----:B------:R-:W-:Y:S01]  /*3220*/  SHF.L.U32 R5, R2, R5, RZ ;  /* 0x0000000502057219 */ /* 0x000fe200000006ff */
[----:B------:R2:W-:Y:S04]  /*3230*/  STS [UR37+0x130], R4 ;  /* 0x00013004ff007988 */ /* 0x0005e80008000825 */
[----:B------:R2:W-:Y:S04]  /*3240*/  ATOMS.OR RZ, [UR6+0x14], R3 ;  /* 0x00001403ffff798c */ /* 0x0005e8000b000006 */
[----:B------:R2:W-:Y:S01]  /*3250*/  ATOMS.OR RZ, [UR6+0x18], R5 ;  /* 0x00001805ffff798c */ /* 0x0005e2000b000006 */
[----:B------:R-:W-:Y:S03]  /*3260*/  SYNCS.ARRIVE.TRANS64.RED.A1T0 RZ, [UR7], RZ ;  /* 0x000000ffffff79a7 */ /* 0x000fe60008100407 */
[----:B------:R2:W-:Y:S01]  /*3270*/  ATOMS.XOR RZ, [UR6+0x10], R2 ;  /* 0x00001002ffff798c */ /* 0x0005e2000b800006 */
[----:B------:R-:W-:Y:S05]  /*3280*/  BRA `(.L_x_64) ;  /* 0x0000000000107947 */ /* 0x000fea0003800000 */
.L_x_57:
[----:B------:R-:W-:-:S05]  /*3290*/  MOV R2, 0xffffffff ;  /* 0xffffffff00027802 */ /* 0x000fca0000000f00 */
[----:B------:R1:W-:Y:S02]  /*32a0*/  STS [UR37+0x130], R2 ;  /* 0x00013002ff007988 */ /* 0x0003e40008000825 */
[----:B-1----:R-:W-:Y:S02]  /*32b0*/  MOV R2, 0x32d0 ;  /* 0x000032d000027802 */ /* 0x002fe40000000f00 */
[----:B-----5:R-:W-:Y:S05]  /*32c0*/  CALL.REL.NOINC `($__internal_1_$__cuda_sm10x_tcgen05_guardrail_trap_phase_invalid_during_alloc) ;  /* 0x0000009000207944 */ /* 0x020fea0003c00000 */
.L_x_64:
[----:B------:R-:W-:Y:S05]  /*32d0*/  WARPSYNC.ALL ;  /* 0x0000000000007948 */ /* 0x000fea0003800000 */
[----:B------:R-:W3:Y:S01]  /*32e0*/  S2UR UR8, SR_CgaCtaId ;  /* 0x00000000000879c3 */ /* 0x000ee20000008800 */
[----:B------:R-:W-:Y:S01]  /*32f0*/  UMOV UR6, 0x400 ;  /* 0x0000040000067882 */ /* 0x000fe20000000000 */
[----:B------:R-:W-:-:S06]  /*3300*/  NOP ;  /* 0x0000000000007918 */ /* 0x000fcc0000000000 */
[----:B------:R-:W-:Y:S06]  /*3310*/  BAR.ARV 0x6, 0xa0 ;  /* 0x0182800000007b1d */ /* 0x000fec0000002000 */
[----:B------:R-:W-:Y:S01]  /*3320*/  LOP3.LUT R0, R0, 0xffff, RZ, 0xc0, !PT ;  /* 0x0000ffff00007812 */ /* 0x000fe200078ec0ff */
[----:B-1----:R-:W-:Y:S01]  /*3330*/  IMAD.MOV.U32 R9, RZ, RZ, 0x1 ;  /* 0x00000001ff097424 */ /* 0x002fe200078e00ff */
[----:B------:R-:W-:Y:S01]  /*3340*/  LOP3.LUT R8, R8, 0xffff, RZ, 0xc0, !PT ;  /* 0x0000ffff08087812 */ /* 0x000fe200078ec0ff */
[----:B------:R-:W-:Y:S01]  /*3350*/  UMOV UR22, URZ ;  /* 0x000000ff00167c82 */ /* 0x000fe20008000000 */
[----:B------:R-:W-:Y:S01]  /*3360*/  R2UR UR12, R0 ;  /* 0x00000000000c72ca */ /* 0x000fe200000e0000 */
[----:B------:R-:W-:Y:S01]  /*3370*/  UMOV UR21, URZ ;  /* 0x000000ff00157c82 */ /* 0x000fe20008000000 */
[----:B------:R-:W-:Y:S01]  /*3380*/  R2UR UR13, R8 ;  /* 0x00000000080d72ca */ /* 0x000fe200000e0000 */
[----:B------:R-:W-:Y:S01]  /*3390*/  IMAD.MOV.U32 R8, RZ, RZ, RZ ;  /* 0x000000ffff087224 */ /* 0x000fe200078e00ff */
[----:B------:R-:W-:-:S02]  /*33a0*/  UISETP.NE.AND UP2, UPT, UR5, URZ, UPT ;  /* 0x000000ff0500728c */ /* 0x000fc4000bf45270 */
[----:B---3--:R-:W-:Y:S01]  /*33b0*/  ULEA UR8, UR8, UR6, 0x18 ;  /* 0x0000000608087291 */ /* 0x008fe2000f8ec0ff */
[----:B------:R-:W1:Y:S03]  /*33c0*/  LDCU UR6, c[0x0][0x38c] ;  /* 0x00007180ff0677ac */ /* 0x000e660008000800 */
[----:B------:R-:W-:Y:S02]  /*33d0*/  UIADD3 UR14, UPT, UPT, UR8, 0xc400, URZ ;  /* 0x0000c400080e7890 */ /* 0x000fe4000fffe0ff */
[----:B------:R-:W-:-:S03]  /*33e0*/  UIADD3 UR15, UPT, UPT, UR8, 0x11400, URZ ;  /* 0x00011400080f7890 */ /* 0x000fc6000fffe0ff */
[----:B--2---:R-:W2:Y:S01]  /*33f0*/  LDS R2, [UR8+0x130] ;  /* 0x00013008ff027984 */ /* 0x004ea20008000800 */
[----:B------:R-:W-:Y:S02]  /*3400*/  USHF.R.U32.HI UR14, URZ, 0x4, UR14 ;  /* 0x00000004ff0e7899 */ /* 0x000fe4000801160e */
[----:B------:R-:W-:Y:S02]  /*3410*/  USHF.R.U32.HI UR15, URZ, 0x4, UR15 ;  /* 0x00000004ff0f7899 */ /* 0x000fe4000801160f */
[----:B------:R-:W-:Y:S02]  /*3420*/  ULOP3.LUT UR14, UR14, 0x3fff, URZ, 0xc0, !UPT ;  /* 0x00003fff0e0e7892 */ /* 0x000fe4000f8ec0ff */
[----:B------:R-:W-:Y:S02]  /*3430*/  ULOP3.LUT UR15, UR15, 0x3fff, URZ, 0xc0, !UPT ;  /* 0x00003fff0f0f7892 */ /* 0x000fe4000f8ec0ff */
[----:B------:R-:W-:Y:S02]  /*3440*/  ULOP3.LUT UR14, UR14, 0x10000, URZ, 0xfc, !UPT ;  /* 0x000100000e0e7892 */ /* 0x000fe4000f8efcff */
[----:B-1----:R-:W-:-:S02]  /*3450*/  UIADD3 UR6, UPT, UPT, UR6, 0x1f, URZ ;  /* 0x0000001f06067890 */ /* 0x002fc4000fffe0ff */
[----:B------:R-:W-:Y:S02]  /*3460*/  ULOP3.LUT UR15, UR15, 0x10000, URZ, 0xfc, !UPT ;  /* 0x000100000f0f7892 */ /* 0x000fe4000f8efcff */
[----:B------:R-:W-:Y:S01]  /*3470*/  USHF.R.S32.HI UR7, URZ, 0x1f, UR6 ;  /* 0x0000001fff077899 */ /* 0x000fe20008011406 */
[----:B------:R-:W-:Y:S01]  /*3480*/  UMOV UR20, URZ ;  /* 0x000000ff00147c82 */ /* 0x000fe20008000000 */
[----:B------:R-:W-:Y:S02]  /*3490*/  UMOV UR26, 0x0 ;  /* 0x00000000001a7882 */ /* 0x000fe40000000000 */
[----:B------:R-:W-:Y:S01]  /*34a0*/  ULEA.HI UR7, UR7, UR6, URZ, 0x5 ;  /* 0x0000000607077291 */ /* 0x000fe2000f8f28ff */
[----:B------:R-:W-:-:S03]  /*34b0*/  UMOV UR27, 0x10400010 ;  /* 0x10400010001b7882 */ /* 0x000fc60000000000 */
[----:B------:R-:W-:-:S04]  /*34c0*/  USHF.R.S32.HI UR7, URZ, 0x5, UR7 ;  /* 0x00000005ff077899 */ /* 0x000fc80008011407 */
[----:B------:R-:W-:-:S04]  /*34d0*/  UISETP.LT.AND UP0, UPT, UR7, 0x1, UPT ;  /* 0x000000010700788c */ /* 0x000fc8000bf01270 */
[----:B------:R-:W-:Y:S01]  /*34e0*/  USEL UR23, UR7, 0x1, !UP0 ;  /* 0x0000000107177887 */ /* 0x000fe2000c000000 */
[----:B--2---:R-:W-:Y:S02]  /*34f0*/  R2UR UR24, R2 ;  /* 0x00000000021872ca */ /* 0x004fe400000e0000 */
[----:B------:R-:W-:-:S13]  /*3500*/  CS2R R2, SRZ ;  /* 0x0000000000027805 */ /* 0x000fda000001ff00 */
.L_x_75:
[C---:B------:R-:W-:Y:S02]  /*3510*/  LEA R0, R8.reuse, UR8, 0x3 ;  /* 0x0000000808007c11 */ /* 0x040fe4000f8e18ff */
[----:B------:R-:W-:Y:S02]  /*3520*/  SHF.L.U32 R5, R3, 0x1f, RZ ;  /* 0x0000001f03057819 */ /* 0x000fe400000006ff */
[----:B------:R-:W-:Y:S02]  /*3530*/  LEA R4, R8, UR8, 0x4 ;  /* 0x0000000808047c11 */ /* 0x000fe4000f8e20ff */
[----:B------:R-:W1:Y:S02]  /*3540*/  SYNCS.PHASECHK.TRANS64.TRYWAIT P0, [R0+URZ+0xa0], R5 ;  /* 0x0000a005000075a7 */ /* 0x000e6400080011ff */
[----:B-1-34-:R-:W-:Y:S05]  /*3550*/  @!P0 BRA `(.L_x_68) ;  /* 0x0000008400b08947 */ /* 0x01afea0003800000 */
.L_x_165:
[----:B-1----:R-:W1:Y:S01]  /*3560*/  LDS.128 R4, [R4+0x110] ;  /* 0x0001100004047984 */ /* 0x002e620000000c00 */
[----:B------:R-:W-:Y:S02]  /*3570*/  VIADD R0, R0, 0xb0 ;  /* 0x000000b000007836 */ /* 0x000fe40000000000 */
[----:B------:R-:W-:Y:S01]  /*3580*/  VIADD R8, R8, 0x1 ;  /* 0x0000000108087836 */ /* 0x000fe20000000000 */
[----:B------:R-:W-:Y:S01]  /*3590*/  @!PT LDS RZ, [RZ] ;  /* 0x00000000fffff984 */ /* 0x000fe20000000800 */
[----:B------:R-:W-:Y:S01]  /*35a0*/  @!PT LDS RZ, [RZ] ;  /* 0x00000000fffff984 */ /* 0x000fe20000000800 */
[----:B------:R-:W-:Y:S01]  /*35b0*/  @!PT LDS RZ, [RZ] ;  /* 0x00000000fffff984 */ /* 0x000fe20000000800 */
[----:B------:R-:W-:Y:S01]  /*35c0*/  @!PT LDS RZ, [RZ] ;  /* 0x00000000fffff984 */ /* 0x000fe20000000800 */
[----:B------:R2:W-:Y:S06]  /*35d0*/  MEMBAR.ALL.CTA ;  /* 0x0000000000007992 */ /* 0x0005ec0000008000 */
[----:B--2---:R-:W2:Y:S01]  /*35e0*/  FENCE.VIEW.ASYNC.S ;  /* 0x00000000000073c6 */ /* 0x004ea20000000000 */
[----:B------:R-:W-:-:S04]  /*35f0*/  PRMT R0, RZ, 0x654, R0 ;  /* 0x00000654ff007816 */ /* 0x000fc80000000000 */
[----:B--2---:R2:W-:Y:S01]  /*3600*/  SYNCS.ARRIVE.TRANS64.RED.A1T0 RZ, [R0+URZ], RZ ;  /* 0x000000ff00ff79a7 */ /* 0x0045e200081004ff */
[----:B-1----:R-:W-:Y:S01]  /*3610*/  LOP3.LUT P1, RZ, R6, 0x1, RZ, 0xc0, !PT ;  /* 0x0000000106ff7812 */ /* 0x002fe2000782c0ff */
[----:B--2---:R-:W-:-:S12]  /*3620*/  BRA.U UP2, `(.L_x_69) ;  /* 0x0000000102cc7547 */ /* 0x004fd8000b800000 */
[----:B------:R-:W1:Y:S01]  /*3630*/  LDCU UR6, c[0x0][0x38c] ;  /* 0x00007180ff0677ac */ /* 0x000e620008000800 */
[----:B------:R-:W-:Y:S02]  /*3640*/  PLOP3.LUT P2, PT, PT, PT, PT, 0x80, 0x8 ;  /* 0x000000000008781c */ /* 0x000fe40003f4f070 */
[----:B------:R-:W-:Y:S01]  /*3650*/  SHF.L.U32 R5, R9, 0x1f, RZ ;  /* 0x0000001f09057819 */ /* 0x000fe200000006ff */
[----:B------:R-:W-:Y:S02]  /*3660*/  ULEA UR11, UR22, UR8, 0x3 ;  /* 0x00000008160b7291 */ /* 0x000fe4000f8e18ff */
[----:B-1----:R-:W-:-:S06]  /*3670*/  UISETP.GE.AND UP0, UPT, UR6, 0x1, UPT ;  /* 0x000000010600788c */ /* 0x002fcc000bf06270 */
[----:B------:R-:W-:-:S05]  /*3680*/  PLOP3.LUT P0, PT, PT, PT, UP0, 0x80, 0x8 ;  /* 0x000000000008781c */ /* 0x000fca0003f0f008 */
[----:B------:R-:W-:-:S08]  /*3690*/  @UP0 ULEA UR6, UR21, UR8, 0x3 ;  /* 0x0000000815060291 */ /* 0x000fd0000f8e18ff */
[----:B------:R-:W-:-:S04]  /*36a0*/  @P0 SHF.L.U32 R0, R2, 0x1f, RZ ;  /* 0x0000001f02000819 */ /* 0x000fc800000006ff */
[----:B------:R1:W2:Y:S01]  /*36b0*/  @P0 SYNCS.PHASECHK.TRANS64.TRYWAIT P2, [UR6], R0 ;  /* 0x00000000ff0005a7 */ /* 0x0002a20008041106 */
[----:B------:R-:W3:Y:S02]  /*36c0*/  SYNCS.PHASECHK.TRANS64.TRYWAIT P0, [UR11+0xd0], R5 ;  /* 0x0000d005ff0075a7 */ /* 0x000ee4000800110b */
[----:B-123--:R-:W-:Y:S05]  /*36d0*/  @!P0 BRA `(.L_x_70) ;  /* 0x0000008400648947 */ /* 0x00efea0003800000 */
.L_x_167:
[----:B------:R-:W-:Y:S01]  /*36e0*/  UMOV UR19, UR20 ;  /* 0x0000001400137c82 */ /* 0x000fe20008000000 */
[----:B------:R-:W-:Y:S05]  /*36f0*/  BRA.U !UP0, `(.L_x_71) ;  /* 0x0000000108887547 */ /* 0x000fea000b800000 */
[----:B------:R-:W-:Y:S02]  /*3700*/  UIADD3 UR19, UPT, UPT, UR23, UR20, URZ ;  /* 0x0000001417137290 */ /* 0x000fe4000fffe0ff */
[----:B------:R-:W-:Y:S02]  /*3710*/  ULEA UR10, UR22, UR24, 0x8 ;  /* 0x00000018160a7291 */ /* 0x000fe4000f8e40ff */
[----:B------:R-:W-:Y:S01]  /*3720*/  UPLOP3.LUT UP3, UPT, UPT, UPT, UPT, 0x40, 0x4 ;  /* 0x000000000004789c */ /* 0x000fe20003f6e870 */
[----:B------:R-:W-:Y:S01]  /*3730*/  UMOV UR18, UR7 ;  /* 0x0000000700127c82 */ /* 0x000fe20008000000 */
[----:B------:R-:W-:-:S09]  /*3740*/  UMOV UR17, UR21 ;  /* 0x0000001500117c82 */ /* 0x000fd20008000000 */
.L_x_74:
[----:B--2---:R-:W-:Y:S01]  /*3750*/  ULEA UR9, UR17, UR8, 0x3 ;  /* 0x0000000811097291 */ /* 0x004fe2000f8e18ff */
[----:B---3--:R-:W-:Y:S11]  /*3760*/  @P2 BRA `(.L_x_72) ;  /* 0x00000000000c2947 */ /* 0x008ff60003800000 */
[----:B-1----:R-:W-:Y:S04]  /*3770*/  SHF.L.U32 R5, R2, 0x1f, RZ ;  /* 0x0000001f02057819 */ /* 0x002fe800000006ff */
[----:B------:R-:W1:Y:S02]  /*3780*/  SYNCS.PHASECHK.TRANS64.TRYWAIT P0, [UR9], R5 ;  /* 0x00000005ff0075a7 */ /* 0x000e640008001109 */
[----:B-1----:R-:W-:Y:S05]  /*3790*/  @!P0 BRA `(.L_x_73) ;  /* 0x00000084004c8947 */ /* 0x002fea0003800000 */
.L_x_72:
[----:B------:R-:W-:Y:S01]  /*37a0*/  UISETP.NE.AND UP0, UPT, UR18, 0x1, UPT ;  /* 0x000000011200788c */ /* 0x000fe2000bf05270 */
[----:B------:R-:W-:Y:S01]  /*37b0*/  PLOP3.LUT P2, PT, PT, PT, PT, 0x80, 0x8 ;  /* 0x000000000008781c */ /* 0x000fe20003f4f070 */
[----:B------:R-:W-:Y:S02]  /*37c0*/  UIADD3 UR21, UPT, UPT, UR17, 0x1, URZ ;  /* 0x0000000111157890 */ /* 0x000fe4000fffe0ff */
[----:B------:R-:W-:Y:S02]  /*37d0*/  ULEA UR28, UR17, UR15, 0x8 ;  /* 0x0000000f111c7291 */ /* 0x000fe4000f8e40ff */
[----:B------:R-:W-:Y:S01]  /*37e0*/  UISETP.NE.AND UP1, UPT, UR21, 0x5, UPT ;  /* 0x000000051500788c */ /* 0x000fe2000bf25270 */
[----:B------:R-:W-:Y:S01]  /*37f0*/  PLOP3.LUT P0, PT, PT, PT, UP0, 0x80, 0x8 ;  /* 0x000000000008781c */ /* 0x000fe20003f0f008 */
[----:B------:R-:W-:Y:S02]  /*3800*/  ULEA UR30, UR17, UR14, 0x8 ;  /* 0x0000000e111e7291 */ /* 0x000fe4000f8e40ff */
[----:B------:R-:W-:Y:S02]  /*3810*/  USEL UR16, URZ, 0x1, UP1 ;  /* 0x00000001ff107887 */ /* 0x000fe40008800000 */
[----:B------:R-:W-:Y:S02]  /*3820*/  USEL UR21, UR21, URZ, UP1 ;  /* 0x000000ff15157287 */ /* 0x000fe40008800000 */
[----:B------:R-:W-:Y:S02]  /*3830*/  UIADD3 UR9, UPT, UPT, UR9, 0x28, URZ ;  /* 0x0000002809097890 */ /* 0x000fe4000fffe0ff */
[----:B------:R-:W-:Y:S01]  /*3840*/  @UP0 ULEA UR6, UR21, UR8, 0x3 ;  /* 0x0000000815060291 */ /* 0x000fe2000f8e18ff */
[----:B------:R-:W-:Y:S01]  /*3850*/  LOP3.LUT R2, R2, UR16, RZ, 0x3c, !PT ;  /* 0x0000001002027c12 */ /* 0x000fe2000f8e3cff */
[----:B------:R-:W-:Y:S01]  /*3860*/  UMOV UR29, 0xc0004010 ;  /* 0xc0004010001d7882 */ /* 0x000fe20000000000 */
[----:B------:R-:W-:Y:S01]  /*3870*/  UMOV UR31, 0xc0004010 ;  /* 0xc0004010001f7882 */ /* 0x000fe20000000000 */
[----:B------:R-:W-:Y:S01]  /*3880*/  UIADD3 UR20, UPT, UPT, UR20, 0x1, URZ ;  /* 0x0000000114147890 */ /* 0x000fe2000fffe0ff */
[----:B-1----:R-:W-:Y:S01]  /*3890*/  @P0 SHF.L.U32 R0, R2, 0x1f, RZ ;  /* 0x0000001f02000819 */ /* 0x002fe200000006ff */
[----:B------:R-:W-:Y:S02]  /*38a0*/  UIADD3 UR18, UPT, UPT, UR18, -0x1, URZ ;  /* 0xffffffff12127890 */ /* 0x000fe4000fffe0ff */
[----:B------:R-:W-:Y:S01]  /*38b0*/  UISETP.NE.AND UP0, UPT, UR20, UR19, UPT ;  /* 0x000000131400728c */ /* 0x000fe2000bf05270 */
[----:B------:R2:W3:Y:S01]  /*38c0*/  @P0 SYNCS.PHASECHK.TRANS64.TRYWAIT P2, [UR6], R0 ;  /* 0x00000000ff0005a7 */ /* 0x0004e20008041106 */
[----:B------:R2:W-:Y:S01]  /*38d0*/  UTCQMMA.2CTA gdesc[UR30], gdesc[UR28], tmem[UR10], tmem[UR26], idesc[UR27], UP3 ;  /* 0x00ff1a1c1e0075ea */ /* 0x0005e20009a0030a */
[----:B------:R-:W-:Y:S01]  /*38e0*/  UPLOP3.LUT UP3, UPT, UPT, UPT, UPT, 0x80, 0x8 ;  /* 0x000000000008789c */ /* 0x000fe20003f6f070 */
[----:B------:R2:W-:Y:S01]  /*38f0*/  UTCBAR.2CTA.MULTICAST [UR9], URZ, UR13 ;  /* 0x000000ff090073e9 */ /* 0x0005e2000820080d */
[----:B------:R-:W-:Y:S04]  /*3900*/  UMOV UR17, UR21 ;  /* 0x0000001500117c82 */ /* 0x000fe80008000000 */
[----:B------:R-:W-:Y:S05]  /*3910*/  BRA.U UP0, `(.L_x_74) ;  /* 0xfffffffd008c7547 */ /* 0x000fea000b83ffff */
.L_x_71:
[----:B------:R-:W-:Y:S01]  /*3920*/  UIADD3 UR11, UPT, UPT, UR11, 0xc0, URZ ;  /* 0x000000c00b0b7890 */ /* 0x000fe2000fffe0ff */
[----:B------:R-:W-:-:S08]  /*3930*/  UMOV UR20, UR19 ;  /* 0x0000001300147c82 */ /* 0x000fd00008000000 */
[----:B------:R4:W-:Y:S01]  /*3940*/  UTCBAR.2CTA.MULTICAST [UR11], URZ, UR12 ;  /* 0x000000ff0b0073e9 */ /* 0x0009e2000820080c */
[----:B------:R-:W-:Y:S02]  /*3950*/  NOP ;  /* 0x0000000000007918 */ /* 0x000fe40000000000 */
.L_x_69:
[----:B------:R-:W-:Y:S01]  /*3960*/  UIADD3 UR22, UPT, UPT, UR22, 0x1, URZ ;  /* 0x0000000116167890 */ /* 0x000fe2000fffe0ff */
[----:B------:R-:W-:-:S03]  /*3970*/  ISETP.NE.AND P0, PT, R8, 0x2, PT ;  /* 0x000000020800780c */ /* 0x000fc60003f05270 */
[----:B------:R-:W-:Y:S01]  /*3980*/  UISETP.NE.AND UP0, UPT, UR22, 0x2, UPT ;  /* 0x000000021600788c */ /* 0x000fe2000bf05270 */
[----:B-12---:R-:W-:Y:S02]  /*3990*/  SEL R0, RZ, 0x1, P0 ;  /* 0x00000001ff007807 */ /* 0x006fe40000000000 */
[----:B------:R-:W-:Y:S01]  /*39a0*/  SEL R8, R8, RZ, P0 ;  /* 0x000000ff08087207 */ /* 0x000fe20000000000 */
[----:B------:R-:W-:Y:S01]  /*39b0*/  USEL UR6, URZ, 0x1, UP0 ;  /* 0x00000001ff067887 */ /* 0x000fe20008000000 */
[----:B------:R-:W-:Y:S01]  /*39c0*/  LOP3.LUT R3, R3, R0, RZ, 0x3c, !PT ;  /* 0x0000000003037212 */ /* 0x000fe200078e3cff */
[----:B------:R-:W-:-:S04]  /*39d0*/  USEL UR22, UR22, URZ, UP0 ;  /* 0x000000ff16167287 */ /* 0x000fc80008000000 */
[----:B------:R-:W-:Y:S01]  /*39e0*/  LOP3.LUT R9, R9, UR6, RZ, 0x3c, !PT ;  /* 0x0000000609097c12 */ /* 0x000fe2000f8e3cff */
[----:B------:R-:W-:Y:S07]  /*39f0*/  @P1 BRA `(.L_x_75) ;  /* 0xfffffff800c41947 */ /* 0x000fee000383ffff */
[----:B------:R-:W1:Y:S01]  /*3a00*/  S2UR UR6, SR_CgaCtaId ;  /* 0x00000000000679c3 */ /* 0x000e620000008800 */
[----:B------:R-:W-:Y:S01]  /*3a10*/  ELECT P0, URZ, PT ;  /* 0x0000000000ff782f */ /* 0x000fe20003800000 */
[----:B------:R-:W-:Y:S01]  /*3a20*/  HFMA2 R0, -RZ, RZ, 0, 5.9604644775390625e-08 ;  /* 0x00000001ff007431 */ /* 0x000fe200000001ff */
[----:B------:R-:W-:-:S05]  /*3a30*/  UMOV UR7, 0x40 ;  /* 0x0000004000077882 */ /* 0x000fca0000000000 */
[----:B------:R-:W-:Y:S01]  /*3a40*/  UVIRTCOUNT.DEALLOC.SMPOOL 0x80 ;  /* 0x000000800000784c */ /* 0x000fe20000000000 */
[----:B------:R-:W-:Y:S02]  /*3a50*/  UISETP.NE.AND UP0, UPT, UR5, URZ, UPT ;  /* 0x000000ff0500728c */ /* 0x000fe4000bf05270 */
[----:B-1----:R-:W-:-:S09]  /*3a60*/  ULEA UR6, UR6, UR7, 0x18 ;  /* 0x0000000706067291 */ /* 0x002fd2000f8ec0ff */
[----:B------:R1:W-:Y:S01]  /*3a70*/  @P0 STS.U8 [UR6+0x1c], R0 ;  /* 0x00001c00ff000988 */ /* 0x0003e20008000006 */
[----:B------:R-:W-:Y:S05]  /*3a80*/  BRA.U UP0, `(.L_x_76) ;  /* 0x0000000100587547 */ /* 0x000fea000b800000 */
[----:B------:R-:W-:Y:S01]  /*3a90*/  UIADD3 UR7, UPT, UPT, UR8, 0xd0, URZ ;  /* 0x000000d008077890 */ /* 0x000fe2000fffe0ff */
[----:B------:R-:W-:-:S03]  /*3aa0*/  SHF.L.U32 R3, R9, 0x1f, RZ ;  /* 0x0000001f09037819 */ /* 0x000fc600000006ff */
[----:B------:R-:W-:-:S09]  /*3ab0*/  ULEA UR5, UR22, UR7, 0x3 ;  /* 0x0000000716057291 */ /* 0x000fd2000f8e18ff */
[----:B------:R-:W2:Y:S02]  /*3ac0*/  SYNCS.PHASECHK.TRANS64.TRYWAIT P0, [UR5], R3 ;  /* 0x00000003ff0075a7 */ /* 0x000ea40008001105 */
[----:B--2---:R-:W-:Y:S05]  /*3ad0*/  @!P0 BRA `(.L_x_77) ;  /* 0x0000008000948947 */ /* 0x004fea0003800000 */
.L_x_170:
[----:B------:R-:W-:-:S04]  /*3ae0*/  UIADD3 UR9, UPT, UPT, UR22, 0x1, URZ ;  /* 0x0000000116097890 */ /* 0x000fc8000fffe0ff */
[----:B------:R-:W-:-:S04]  /*3af0*/  UISETP.NE.AND UP1, UPT, UR9, 0x2, UPT ;  /* 0x000000020900788c */ /* 0x000fc8000bf25270 */
[----:B------:R-:W-:Y:S02]  /*3b00*/  USEL UR5, URZ, 0x1, UP1 ;  /* 0x00000001ff057887 */ /* 0x000fe40008800000 */
[----:B------:R-:W-:-:S04]  /*3b10*/  USEL UR9, UR9, URZ, UP1 ;  /* 0x000000ff09097287 */ /* 0x000fc80008800000 */
[----:B------:R-:W-:Y:S01]  /*3b20*/  ULEA UR9, UR9, UR7, 0x3 ;  /* 0x0000000709097291 */ /* 0x000fe2000f8e18ff */
[----:B-1----:R-:W-:-:S04]  /*3b30*/  LOP3.LUT R3, R9, UR5, RZ, 0x3c, !PT ;  /* 0x0000000509037c12 */ /* 0x002fc8000f8e3cff */
[----:B------:R-:W-:Y:S01]  /*3b40*/  SHF.L.U32 R3, R3, 0x1f, RZ ;  /* 0x0000001f03037819 */ /* 0x000fe200000006ff */
[----:B------:R-:W-:-:S04]  /*3b50*/  IMAD.U32 R0, RZ, RZ, UR9 ;  /* 0x00000009ff007e24 */ /* 0x000fc8000f8e00ff */
[----:B------:R1:W2:Y:S03]  /*3b60*/  SYNCS.PHASECHK.TRANS64.TRYWAIT P0, [R0+URZ], R3 ;  /* 0x00000003000075a7 */ /* 0x0002a600080011ff */
[----:B--2---:R-:W-:Y:S05]  /*3b70*/  @!P0 NANOSLEEP.SYNCS 0x989680 ;  /* 0x009896800000895d */ /* 0x004fea0003900000 */
[----:B------:R-:W2:Y:S02]  /*3b80*/  @!P0 SYNCS.PHASECHK.TRANS64 P0, [R0+URZ], R3 ;  /* 0x00000003000085a7 */ /* 0x000ea400080010ff */
[----:B--2---:R-:W-:Y:S05]  /*3b90*/  @P0 BRA `(.L_x_78) ;  /* 0x0000000000200947 */ /* 0x004fea0003800000 */
.L_x_79:
[----:B--2---:R2:W1:Y:S02]  /*3ba0*/  SYNCS.PHASECHK.TRANS64.TRYWAIT P0, [R0+URZ], R3 ;  /* 0x00000003000075a7 */ /* 0x00446400080011ff */
[----:B-1----:R-:W-:Y:S05]  /*3bb0*/  @!P0 NANOSLEEP.SYNCS 0x989680 ;  /* 0x009896800000895d */ /* 0x002fea0003900000 */
[----:B------:R-:W1:Y:S02]  /*3bc0*/  @!P0 SYNCS.PHASECHK.TRANS64 P0, [R0+URZ], R3 ;  /* 0x00000003000085a7 */ /* 0x000e6400080010ff */
[----:B-1----:R-:W-:Y:S05]  /*3bd0*/  @!P0 BRA `(.L_x_79) ;  /* 0xfffffffc00f08947 */ /* 0x002fea000383ffff */
[----:B------:R-:W-:Y:S05]  /*3be0*/  BRA `(.L_x_78) ;  /* 0x00000000000c7947 */ /* 0x000fea0003800000 */
.L_x_76:
[----:B------:R-:W-:-:S04]  /*3bf0*/  UIADD3 UR5, UPT, UPT, UR8, 0x100, URZ ;  /* 0x0000010008057890 */ /* 0x000fc8000fffe0ff */
[----:B------:R-:W-:-:S09]  /*3c00*/  UPRMT UR5, UR4, 0x654, UR5 ;  /* 0x0000065404057896 */ /* 0x000fd20008000005 */
[----:B------:R-:W-:Y:S03]  /*3c10*/  SYNCS.ARRIVE.TRANS64.RED.A1T0 RZ, [UR5], RZ ;  /* 0x000000ffffff79a7 */ /* 0x000fe60008100405 */
.L_x_78:
[----:B-12---:R-:W-:Y:S01]  /*3c20*/  SHF.L.U32 R3, RZ, 0x1f, RZ ;  /* 0x0000001fff037819 */ /* 0x006fe200000006ff */
[----:B------:R-:W-:Y:S01]  /*3c30*/  UIADD3 UR5, UPT, UPT, UR8, 0x100, URZ ;  /* 0x0000010008057890 */ /* 0x000fe2000fffe0ff */
[----:B------:R-:W-:Y:S02]  /*3c40*/  PLOP3.LUT P0, PT, PT, PT, UP0, 0x80, 0x8 ;  /* 0x000000000008781c */ /* 0x000fe40003f0f008 */
[----:B------:R-:W1:Y:S02]  /*3c50*/  SYNCS.PHASECHK.TRANS64.TRYWAIT P1, [UR8+0x100], R3 ;  /* 0x00010003ff0075a7 */ /* 0x000e640008021108 */
[----:B-1----:R-:W-:Y:S09]  /*3c60*/  @!P1 BRA `(.L_x_80) ;  /* 0x0000008000489947 */ /* 0x002ff20003800000 */
.L_x_172:
[----:B------:R-:W-:Y:S01]  /*3c70*/  @!UP0 UPRMT UR5, UR4, 0x654, UR5 ;  /* 0x0000065404058896 */ /* 0x000fe20008000005 */
[----:B------:R-:W-:Y:S02]  /*3c80*/  UMOV UR8, 0xffff ;  /* 0x0000ffff00087882 */ /* 0x000fe40000000000 */
[----:B------:R-:W-:-:S06]  /*3c90*/  UMOV UR4, 0x1 ;  /* 0x0000000100047882 */ /* 0x000fcc0000000000 */
[----:B------:R-:W-:Y:S01]  /*3ca0*/  @!P0 SYNCS.ARRIVE.TRANS64.RED.A1T0 RZ, [UR5], RZ ;  /* 0x000000ffffff89a7 */ /* 0x000fe20008100405 */
[----:B------:R-:W-:Y:S01]  /*3cb0*/  NOP ;  /* 0x0000000000007918 */ /* 0x000fe20000000000 */
[----:B-1----:R-:W1:Y:S01]  /*3cc0*/  LDS R0, [UR6+0x14] ;  /* 0x00001406ff007984 */ /* 0x002e620008000800 */
[----:B------:R-:W-:-:S04]  /*3cd0*/  ULOP3.LUT UR5, UR24, 0xffff, URZ, 0xc0, !UPT ;  /* 0x0000ffff18057892 */ /* 0x000fc8000f8ec0ff */
[----:B------:R-:W-:-:S04]  /*3ce0*/  USHF.R.U32.HI UR5, URZ, 0x5, UR5 ;  /* 0x00000005ff057899 */ /* 0x000fc80008011605 */
[----:B------:R-:W-:Y:S02]  /*3cf0*/  USHF.L.U32 UR8, UR8, UR5, URZ ;  /* 0x0000000508087299 */ /* 0x000fe400080006ff */
[----:B------:R-:W-:-:S04]  /*3d00*/  USHF.L.U32 UR4, UR4, UR5, URZ ;  /* 0x0000000504047299 */ /* 0x000fc800080006ff */
[----:B-1----:R-:W-:-:S04]  /*3d10*/  LOP3.LUT R0, R0, UR8, RZ, 0xc0, !PT ;  /* 0x0000000800007c12 */ /* 0x002fc8000f8ec0ff */
[----:B------:R-:W-:-:S13]  /*3d20*/  ISETP.NE.AND P0, PT, R0, UR8, PT ;  /* 0x0000000800007c0c */ /* 0x000fda000bf05270 */
[----:B------:R-:W-:Y:S05]  /*3d30*/  @P0 BRA `(.L_x_81) ;  /* 0x0000000000580947 */ /* 0x000fea0003800000 */
[----:B------:R-:W1:Y:S02]  /*3d40*/  LDS R0, [UR6+0x18] ;  /* 0x00001806ff007984 */ /* 0x000e640008000800 */
[----:B-1----:R-:W-:-:S04]  /*3d50*/  LOP3.LUT R0, R0, UR4, RZ, 0xc0, !PT ;  /* 0x0000000400007c12 */ /* 0x002fc8000f8ec0ff */
[----:B------:R-:W-:-:S13]  /*3d60*/  ISETP.NE.AND P0, PT, R0, UR4, PT ;  /* 0x0000000400007c0c */ /* 0x000fda000bf05270 */
[----:B------:R-:W-:Y:S05]  /*3d70*/  @P0 BRA `(.L_x_82) ;  /* 0x00000000003c0947 */ /* 0x000fea0003800000 */
[----:B------:R-:W1:Y:S01]  /*3d80*/  S2R R2, SR_LANEID ;  /* 0x0000000000027919 */ /* 0x000e620000000000 */
[----:B------:R-:W-:Y:S01]  /*3d90*/  ULOP3.LUT UR8, URZ, UR8, URZ, 0x33, !UPT ;  /* 0x00000008ff087292 */ /* 0x000fe2000f8e33ff */
[----:B------:R-:W-:Y:S01]  /*3da0*/  LOP3.LUT R4, RZ, UR4, RZ, 0x33, !PT ;  /* 0x00000004ff047c12 */ /* 0x000fe2000f8e33ff */
[----:B------:R-:W-:Y:S02]  /*3db0*/  VOTEU.ANY UR7, UPT, PT ;  /* 0x0000000000077886 */ /* 0x000fe400038e0100 */
[----:B------:R-:W-:Y:S01]  /*3dc0*/  UFLO.U32 UR7, UR7 ;  /* 0x00000007000772bd */ /* 0x000fe200080e0000 */
[----:B------:R-:W2:Y:S01]  /*3dd0*/  REDUX UR4, R4 ;  /* 0x00000000040473c4 */ /* 0x000ea20000000000 */
[----:B------:R-:W-:-:S06]  /*3de0*/  IMAD.U32 R0, RZ, RZ, UR8 ;  /* 0x00000008ff007e24 */ /* 0x000fcc000f8e00ff */
[----:B------:R1:W-:Y:S01]  /*3df0*/  UTCATOMSWS.AND URZ, UR8 ;  /* 0x0000000800ff79e3 */ /* 0x0003e20008000000 */
[----:B------:R-:W3:Y:S01]  /*3e00*/  REDUX UR5, R0 ;  /* 0x00000000000573c4 */ /* 0x000ee20000000000 */
[----:B-1----:R-:W-:Y:S01]  /*3e10*/  ISETP.EQ.U32.AND P0, PT, R2, UR7, PT ;  /* 0x0000000702007c0c */ /* 0x002fe2000bf02070 */
[----:B--2---:R-:W-:Y:S01]  /*3e20*/  IMAD.U32 R2, RZ, RZ, UR4 ;  /* 0x00000004ff027e24 */ /* 0x004fe2000f8e00ff */
[----:B---3--:R-:W-:-:S11]  /*3e30*/  MOV R3, UR5 ;  /* 0x0000000500037c02 */ /* 0x008fd60008000f00 */
[----:B------:R1:W-:Y:S04]  /*3e40*/  @P0 ATOMS.AND RZ, [UR6+0x14], R3 ;  /* 0x00001403ffff098c */ /* 0x0003e8000a800006 */
[----:B------:R1:W-:Y:S01]  /*3e50*/  @P0 ATOMS.AND RZ, [UR6+0x18], R2 ;  /* 0x00001802ffff098c */ /* 0x0003e2000a800006 */
[----:B------:R-:W-:Y:S05]  /*3e60*/  BRA `(.L_x_83) ;  /* 0x0000000000147947 */ /* 0x000fea0003800000 */
.L_x_82:
[----:B------:R-:W-:Y:S02]  /*3e70*/  MOV R2, 0x3e90 ;  /* 0x00003e9000027802 */ /* 0x000fe40000000f00 */
[----:B---345:R-:W-:Y:S05]  /*3e80*/  CALL.REL.NOINC `($__internal_0_$__cuda_sm10x_tcgen05_guardrail_trap_col_being_dealloced_not_returned_by_alloc) ;  /* 0x0000008400247944 */ /* 0x038fea0003c00000 */
[----:B------:R-:W-:Y:S05]  /*3e90*/  BRA `(.L_x_83) ;  /* 0x0000000000087947 */ /* 0x000fea0003800000 */
.L_x_81:
[----:B------:R-:W-:Y:S02]  /*3ea0*/  MOV R2, 0x3ec0 ;  /* 0x00003ec000027802 */ /* 0x000fe40000000f00 */
[----:B---345:R-:W-:Y:S05]  /*3eb0*/  CALL.REL.NOINC `($__internal_2_$__cuda_sm10x_tcgen05_guardrail_trap_unallocated_columns_being_dealloced) ;  /* 0x0000008400307944 */ /* 0x038fea0003c00000 */
.L_x_83:
[----:B------:R-:W-:Y:S01]  /*3ec0*/  NOP ;  /* 0x0000000000007918 */ /* 0x000fe20000000000 */
[----:B----4-:R-:W-:Y:S05]  /*3ed0*/  EXIT ;  /* 0x000000000000794d */ /* 0x010fea0003800000 */
.L_x_56:
[----:B------:R-:W-:-:S09]  /*3ee0*/  UISETP.NE.OR UP5, UPT, UR10, 0x3, !UP5 ;  /* 0x000000030a00788c */ /* 0x000fd2000efa5670 */
[----:B------:R-:W-:Y:S05]  /*3ef0*/  BRA.U UP5, `(.L_x_84) ;  /* 0x0000001105147547 */ /* 0x000fea000b800000 */
[----:B------:R-:W1:Y:S01]  /*3f00*/  LDC R0, c[0x0][0xb30] ;  /* 0x0002cc00ff007b82 */ /* 0x000e620000000800 */
[----:B------:R-:W2:Y:S01]  /*3f10*/  LDCU.64 UR8, c[0x0][0x888] ;  /* 0x00011100ff0877ac */ /* 0x000ea20008000a00 */
[----:B------:R-:W-:Y:S02]  /*3f20*/  HFMA2 R29, -RZ, RZ, 0, 0 ;  /* 0x00000000ff1d7431 */ /* 0x000fe400000001ff */
[----:B------:R-:W-:Y:S01]  /*3f30*/  IMAD.MOV.U32 R31, RZ, RZ, 0x1 ;  /* 0x00000001ff1f7424 */ /* 0x000fe200078e00ff */
[----:B------:R-:W-:Y:S01]  /*3f40*/  MOV R23, 0x2000 ;  /* 0x0000200000177802 */ /* 0x000fe20000000f00 */
[----:B------:R-:W3:Y:S01]  /*3f50*/  LDCU.64 UR4, c[0x0][0x890] ;  /* 0x00011200ff0477ac */ /* 0x000ee20008000a00 */
[----:B------:R-:W-:Y:S01]  /*3f60*/  IMAD.MOV.U32 R30, RZ, RZ, RZ ;  /* 0x000000ffff1e7224 */ /* 0x000fe200078e00ff */
[----:B------:R-:W4:Y:S01]  /*3f70*/  LDC R19, c[0x0][0x370] ;  /* 0x0000dc00ff137b82 */ /* 0x000f220000000800 */
[----:B------:R-:W-:Y:S01]  /*3f80*/  UMOV UR7, 0x400 ;  /* 0x0000040000077882 */ /* 0x000fe20000000000 */
[----:B------:R-:W-:-:S02]  /*3f90*/  UPLOP3.LUT UP1, UPT, UPT, UPT, UPT, 0x40, 0x4 ;  /* 0x000000000004789c */ /* 0x000fc40003f2e870 */
[----:B------:R-:W-:-:S04]  /*3fa0*/  ULEA UR7, UR37, UR7, 0x18 ;  /* 0x0000000725077291 */ /* 0x000fc8000f8ec0ff */
[----:B------:R-:W4:Y:S01]  /*3fb0*/  LDC R2, c[0x0][0xb0c] ;  /* 0x0002c300ff027b82 */ /* 0x000f220000000800 */
[----:B------:R-:W-:Y:S02]  /*3fc0*/  UIADD3 UR13, UPT, UPT, UR7, 0x68, URZ ;  /* 0x00000068070d7890 */ /* 0x000fe4000fffe0ff */
[----:B--2---:R-:W-:Y:S02]  /*3fd0*/  UISETP.NE.U32.AND UP2, UPT, UR8, URZ, UPT ;  /* 0x000000ff0800728c */ /* 0x004fe4000bf45070 */
[----:B------:R-:W-:Y:S02]  /*3fe0*/  UIADD3 UR33, UPT, UPT, UR7, 0x50, URZ ;  /* 0x0000005007217890 */ /* 0x000fe4000fffe0ff */
[----:B---3--:R-:W-:Y:S01]  /*3ff0*/  UISETP.NE.U32.AND UP3, UPT, UR4, URZ, UPT ;  /* 0x000000ff0400728c */ /* 0x008fe2000bf65070 */
[----:B------:R-:W2:Y:S01]  /*4000*/  LDC R18, c[0x0][0xb20] ;  /* 0x0002c800ff127b82 */ /* 0x000ea20000000800 */
[----:B-1----:R-:W-:Y:S01]  /*4010*/  ISETP.NE.AND P1, PT, R0, 0x1, PT ;  /* 0x000000010000780c */ /* 0x002fe20003f25270 */
[----:B------:R-:W-:-:S02]  /*4020*/  UISETP.NE.AND.EX UP2, UPT, UR9, URZ, UPT, UP2 ;  /* 0x000000ff0900728c */ /* 0x000fc4000bf45320 */
[----:B------:R-:W-:Y:S02]  /*4030*/  UIADD3 UR25, UPT, UPT, UR7, 0x58, URZ ;  /* 0x0000005807197890 */ /* 0x000fe4000fffe0ff */
[----:B------:R-:W-:Y:S02]  /*4040*/  UIADD3 UR17, UPT, UPT, UR7, 0x60, URZ ;  /* 0x0000006007117890 */ /* 0x000fe4000fffe0ff */
[----:B------:R-:W1:Y:S01]  /*4050*/  LDC.64 R32, c[0x0][0x348] ;  /* 0x0000d200ff207b82 */ /* 0x000e620000000a00 */
[----:B------:R-:W-:Y:S02]  /*4060*/  UPRMT UR13, UR37, 0x654, UR13 ;  /* 0x00000654250d7896 */ /* 0x000fe4000800000d */
[----:B------:R-:W-:-:S05]  /*4070*/  UISETP.NE.AND.EX UP3, UPT, UR5, URZ, UPT, UP3 ;  /* 0x000000ff0500728c */ /* 0x000fca000bf65330 */
[----:B------:R-:W3:Y:S08]  /*4080*/  LDC.64 R16, c[0x0][0xb10] ;  /* 0x0002c400ff107b82 */ /* 0x000ef00000000a00 */
[----:B------:R-:W1:Y:S08]  /*4090*/  LDC.64 R6, c[0x0][0xb18] ;  /* 0x0002c600ff067b82 */ /* 0x000e700000000a00 */
[----:B------:R-:W1:Y:S08]  /*40a0*/  LDC.64 R4, c[0x0][0xb28] ;  /* 0x0002ca00ff047b82 */ /* 0x000e700000000a00 */
[----:B--2-4-:R-:W1:Y:S02]  /*40b0*/  LDC R22, c[0x0][0x374] ;  /* 0x0000dd00ff167b82 */ /* 0x014e640000000800 */
.L_x_95:
[C---:B------:R-:W-:Y:S02]  /*40c0*/  LEA R0, R30.reuse, UR7, 0x3 ;  /* 0x000000071e007c11 */ /* 0x040fe4000f8e18ff */
[----:B------:R-:W-:Y:S02]  /*40d0*/  SHF.L.U32 R3, R29, 0x1f, RZ ;  /* 0x0000001f1d037819 */ /* 0x000fe400000006ff */
[----:B------:R-:W-:Y:S02]  /*40e0*/  LEA R24, R30, UR7, 0x4 ;  /* 0x000000071e187c11 */ /* 0x000fe4000f8e20ff */
[----:B--2---:R-:W2:Y:S02]  /*40f0*/  SYNCS.PHASECHK.TRANS64.TRYWAIT P0, [R0+URZ+0xa0], R3 ;  /* 0x0000a003000075a7 */ /* 0x004ea400080011ff */
[----:B--2---:R-:W-:Y:S05]  /*4100*/  @!P0 BRA `(.L_x_85) ;  /* 0x0000007c00388947 */ /* 0x004fea0003800000 */
.L_x_173:
[----:B------:R-:W-:Y:S01]  /*4110*/  ISETP.GE.AND P0, PT, R72, 0x1, PT ;  /* 0x000000014800780c */ /* 0x000fe20003f06270 */
[----:B------:R-:W4:Y:S01]  /*4120*/  LDS.128 R24, [R24+0x110] ;  /* 0x0001100018187984 */ /* 0x000f220000000c00 */
[----:B--2---:R-:W-:Y:S01]  /*4130*/  VIADD R0, R0, 0xb0 ;  /* 0x000000b000007836 */ /* 0x004fe20000000000 */
[----:B------:R-:W-:Y:S01]  /*4140*/  @!PT LDS RZ, [RZ] ;  /* 0x00000000fffff984 */ /* 0x000fe20000000800 */
[----:B------:R-:W-:Y:S01]  /*4150*/  @!PT LDS RZ, [RZ] ;  /* 0x00000000fffff984 */ /* 0x000fe20000000800 */
[----:B------:R-:W-:Y:S01]  /*4160*/  @!PT LDS RZ, [RZ] ;  /* 0x00000000fffff984 */ /* 0x000fe20000000800 */
[----:B------:R-:W-:Y:S01]  /*4170*/  @!PT LDS RZ, [RZ] ;  /* 0x00000000fffff984 */ /* 0x000fe20000000800 */
[----:B------:R2:W-:Y:S06]  /*4180*/  MEMBAR.ALL.CTA ;  /* 0x0000000000007992 */ /* 0x0005ec0000008000 */
[----:B--2---:R-:W2:Y:S01]  /*4190*/  FENCE.VIEW.ASYNC.S ;  /* 0x00000000000073c6 */ /* 0x004ea20000000000 */
[----:B------:R-:W-:Y:S04]  /*41a0*/  PRMT R0, RZ, 0x654, R0 ;  /* 0x00000654ff007816 */ /* 0x000fe80000000000 */
[----:B--2---:R2:W-:Y:S01]  /*41b0*/  SYNCS.ARRIVE.TRANS64.RED.A1T0 RZ, [R0+URZ], RZ ;  /* 0x000000ff00ff79a7 */ /* 0x0045e200081004ff */
[----:B----4-:R-:W-:Y:S11]  /*41c0*/  LOP3.LUT P3, RZ, R26, 0x1, RZ, 0xc0, !PT ;  /* 0x000000011aff7812 */ /* 0x010ff6000786c0ff */
[----:B------:R-:W-:Y:S02]  /*41d0*/  @!UPT UIADD3 URZ, UPT, UPT, URZ, URZ, URZ ;  /* 0x000000fffffff290 */ /* 0x000fe4000fffe0ff */
[----:B------:R-:W-:Y:S02]  /*41e0*/  @P3 MOV R13, R24 ;  /* 0x00000018000d3202 */ /* 0x000fe40000000f00 */
[----:B------:R-:W-:Y:S01]  /*41f0*/  @P3 LOP3.LUT R8, R25, 0xffff, RZ, 0xc0, !PT ;  /* 0x0000ffff19083812 */ /* 0x000fe200078ec0ff */
[----:B--2---:R-:W-:Y:S06]  /*4200*/  @!P0 BRA `(.L_x_86) ;  /* 0x0000000000a48947 */ /* 0x004fec0003800000 */
[----:B-1----:R-:W-:Y:S01]  /*4210*/  IMAD.HI.U32 R35, R22, R7, RZ ;  /* 0x0000000716237227 */ /* 0x002fe200078e00ff */
[----:B------:R-:W-:Y:S02]  /*4220*/  ISETP.NE.AND P0, PT, R6, 0x1, PT ;  /* 0x000000010600780c */ /* 0x000fe40003f05270 */
[----:B------:R-:W-:Y:S01]  /*4230*/  ISETP.NE.AND P2, PT, R72, 0x1, PT ;  /* 0x000000014800780c */ /* 0x000fe20003f45270 */
[----:B---3--:R-:W-:Y:S01]  /*4240*/  IMAD.HI.U32 R34, R19, R16, RZ ;  /* 0x0000001013227227 */ /* 0x008fe200078e00ff */
[----:B------:R-:W-:Y:S02]  /*4250*/  SHF.R.U32.HI R35, RZ, R18, R35 ;  /* 0x00000012ff237219 */ /* 0x000fe40000011623 */
[----:B------:R-:W-:Y:S01]  /*4260*/  ISETP.NE.AND P4, PT, R2, 0x1, PT ;  /* 0x000000010200780c */ /* 0x000fe20003f85270 */
[----:B------:R-:W-:Y:S01]  /*4270*/  IMAD.HI.U32 R36, R13, R16, RZ ;  /* 0x000000100d247227 */ /* 0x000fe200078e00ff */
[----:B------:R-:W-:Y:S02]  /*4280*/  SHF.R.U32.HI R34, RZ, R17, R34 ;  /* 0x00000011ff227219 */ /* 0x000fe40000011622 */
[----:B------:R-:W-:Y:S01]  /*4290*/  SEL R3, R22, R35, !P0 ;  /* 0x0000002316037207 */ /* 0x000fe20004000000 */
[C---:B------:R-:W-:Y:S01]  /*42a0*/  IMAD.HI.U32 R35, R8.reuse, R7, RZ ;  /* 0x0000000708237227 */ /* 0x040fe200078e00ff */
[----:B------:R-:W-:Y:S02]  /*42b0*/  SEL R11, R19, R34, !P4 ;  /* 0x00000022130b7207 */ /* 0x000fe40006000000 */
[----:B------:R-:W-:Y:S01]  /*42c0*/  SHF.R.U32.HI R36, RZ, R17, R36 ;  /* 0x00000011ff247219 */ /* 0x000fe20000011624 */
[----:B------:R-:W-:Y:S01]  /*42d0*/  IMAD.HI.U32 R38, R3, R4, RZ ;  /* 0x0000000403267227 */ /* 0x000fe200078e00ff */
[----:B------:R-:W-:Y:S03]  /*42e0*/  SHF.R.U32.HI R35, RZ, R18, R35 ;  /* 0x00000012ff237219 */ /* 0x000fe60000011623 */
[----:B------:R-:W-:Y:S01]  /*42f0*/  IMAD.HI.U32 R34, R11, R4, RZ ;  /* 0x000000040b227227 */ /* 0x000fe200078e00ff */
[----:B------:R-:W-:Y:S02]  /*4300*/  @P2 SHF.R.U32.HI R3, RZ, R5, R38 ;  /* 0x00000005ff032219 */ /* 0x000fe40000011626 */
[----:B------:R-:W-:Y:S02]  /*4310*/  SEL R9, R8, R35, !P0 ;  /* 0x0000002308097207 */ /* 0x000fe40004000000 */
[----:B------:R-:W-:Y:S01]  /*4320*/  @P2 SHF.R.U32.HI R11, RZ, R5, R34 ;  /* 0x00000005ff0b2219 */ /* 0x000fe20000011622 */
[C---:B------:R-:W-:Y:S01]  /*4330*/  IMAD R10, R72.reuse, R3, RZ ;  /* 0x00000003480a7224 */ /* 0x040fe200078e02ff */
[----:B------:R-:W-:Y:S01]  /*4340*/  SEL R3, R13, R36, !P4 ;  /* 0x000000240d037207 */ /* 0x000fe20006000000 */
[C---:B------:R-:W-:Y:S03]  /*4350*/  IMAD.HI.U32 R14, R9.reuse, R4, RZ ;  /* 0x00000004090e7227 */ /* 0x040fe600078e00ff */
[----:B------:R-:W-:Y:S01]  /*4360*/  ISETP.GE.AND P0, PT, R9, R10, PT ;  /* 0x0000000a0900720c */ /* 0x000fe20003f06270 */
[C---:B------:R-:W-:Y:S01]  /*4370*/  IMAD R12, R72.reuse, R11, RZ ;  /* 0x0000000b480c7224 */ /* 0x040fe200078e02ff */
[-C--:B------:R-:W-:Y:S04]  /*4380*/  SHF.R.U32.HI R14, RZ, R5.reuse, R14 ;  /* 0x00000005ff0e7219 */ /* 0x080fe8000001160e */
[----:B------:R-:W-:Y:S02]  /*4390*/  ISETP.GE.OR P0, PT, R3, R12, P0 ;  /* 0x0000000c0300720c */ /* 0x000fe40000706670 */
[----:B------:R-:W-:Y:S05]  /*43a0*/  SEL R15, R9, R14, !P2 ;  /* 0x0000000e090f7207 */ /* 0x000fea0005000000 */
[----:B------:R-:W-:Y:S04]  /*43b0*/  IMAD.MOV R14, RZ, RZ, -R15 ;  /* 0x000000ffff0e7224 */ /* 0x000fe800078e0a0f */
[----:B------:R-:W-:Y:S02]  /*43c0*/  IMAD R14, R72, R14, R9 ;  /* 0x0000000e480e7224 */ /* 0x000fe400078e0209 */
[C---:B------:R-:W-:Y:S05]  /*43d0*/  @!P0 IMAD.HI.U32 R10, R3.reuse, R4, RZ ;  /* 0x00000004030a8227 */ /* 0x040fea00078e00ff */
[----:B------:R-:W-:Y:S04]  /*43e0*/  @!P0 SHF.R.U32.HI R10, RZ, R5, R10 ;  /* 0x00000005ff0a8219 */ /* 0x000fe8000001160a */
[----:B------:R-:W-:Y:S01]  /*43f0*/  @!P0 SEL R0, R3, R10, !P2 ;  /* 0x0000000a03008207 */ /* 0x000fe20005000000 */
[----:B------:R-:W-:Y:S03]  /*4400*/  IMAD.MOV R10, RZ, RZ, -R3 ;  /* 0x000000ffff0a7224 */ /* 0x000fe600078e0a03 */
[----:B------:R-:W-:Y:S01]  /*4410*/  @!P0 IADD3 R15, PT, PT, R15, -R0, RZ ;  /* 0x800000000f0f8210 */ /* 0x000fe20007ffe0ff */
[----:B------:R-:W-:Y:S01]  /*4420*/  @!P0 IMAD R0, R11, R14, R0 ;  /* 0x0000000e0b008224 */ /* 0x000fe200078e0200 */
[----:B------:R-:W-:Y:S01]  /*4430*/  IADD3 R11, PT, PT, -R9, RZ, RZ ;  /* 0x000000ff090b7210 */ /* 0x000fe20007ffe1ff */
[----:B------:R-:W-:Y:S02]  /*4440*/  IMAD R13, R2, R10, R13 ;  /* 0x0000000a020d7224 */ /* 0x000fe400078e020d */
[----:B------:R-:W-:Y:S02]  /*4450*/  @!P0 IMAD R9, R15, R72, R3 ;  /* 0x000000480f098224 */ /* 0x000fe400078e0203 */
[----:B------:R-:W-:Y:S02]  /*4460*/  @!P0 IMAD.MOV.U32 R3, RZ, RZ, R0 ;  /* 0x000000ffff038224 */ /* 0x000fe400078e0000 */
[----:B------:R-:W-:Y:S02]  /*4470*/  IMAD R8, R6, R11, R8 ;  /* 0x0000000b06087224 */ /* 0x000fe400078e0208 */
[----:B------:R-:W-:Y:S02]  /*4480*/  IMAD R13, R3, R2, R13 ;  /* 0x00000002030d7224 */ /* 0x000fe400078e020d */
[----:B------:R-:W-:Y:S02]  /*4490*/  IMAD R8, R9, R6, R8 ;  /* 0x0000000609087224 */ /* 0x000fe400078e0208 */
.L_x_86:
[----:B------:R-:W-:Y:S05]  /*44a0*/  BRA.U UP1, `(.L_x_87) ;  /* 0x0000000101107547 */ /* 0x000fea000b800000 */
[----:B------:R-:W-:Y:S04]  /*44b0*/  MOV R0, UR6 ;  /* 0x0000000600007c02 */ /* 0x000fe80008000f00 */
[----:B------:R-:W-:Y:S04]  /*44c0*/  SHF.L.U32 R3, R0, 0x1f, RZ ;  /* 0x0000001f00037819 */ /* 0x000fe800000006ff */
[----:B------:R-:W2:Y:S02]  /*44d0*/  SYNCS.PHASECHK.TRANS64.TRYWAIT P0, [UR7+0x98], R3 ;  /* 0x00009803ff0075a7 */ /* 0x000ea40008001107 */
[----:B--2---:R-:W-:Y:S05]  /*44e0*/  @!P0 BRA `(.L_x_88) ;  /* 0x0000007800548947 */ /* 0x004fea0003800000 */
.L_x_87:
[----:B------:R-:W-:Y:S02]  /*44f0*/  R2UR UR35, R21 ;  /* 0x00000000152372ca */ /* 0x000fe400000e0000 */
[----:B------:R-:W-:Y:S02]  /*4500*/  R2UR UR34, R20 ;  /* 0x00000000142272ca */ /* 0x000fe400000e0000 */
[----:B------:R-:W-:Y:S02]  /*4510*/  ISETP.NE.U32.AND P2, PT, RZ, UR4, PT ;  /* 0x00000004ff007c0c */ /* 0x000fe4000bf45070 */
[----:B------:R-:W-:Y:S02]  /*4520*/  SHF.L.U32 R12, R31, 0x1f, RZ ;  /* 0x0000001f1f0c7819 */ /* 0x000fe400000006ff */
[----:B------:R-:W-:Y:S05]  /*4530*/  ISETP.NE.AND.EX P2, PT, RZ, UR5, PT, P2 ;  /* 0x00000005ff007c0c */ /* 0x000fea000bf45320 */
[----:B------:R-:W-:Y:S02]  /*4540*/  USHF.L.U32 UR35, UR35, 0x7, URZ ;  /* 0x0000000723237899 */ /* 0x000fe400080006ff */
[----:B------:R-:W-:Y:S01]  /*4550*/  USHF.L.U32 UR34, UR34, 0x8, URZ ;  /* 0x0000000822227899 */ /* 0x000fe200080006ff */
[----:B------:R-:W-:Y:S11]  /*4560*/  BRA.U !UP3, `(.L_x_89) ;  /* 0x000000010b347547 */ /* 0x000ff6000b800000 */
[----:B------:R-:W-:Y:S01]  /*4570*/  UPLOP3.LUT UP0, UPT, UPT, UPT, UP2, 0x80, 0x8 ;  /* 0x000000000008789c */ /* 0x000fe20003f0f020 */
[----:B--2---:R-:W-:Y:S02]  /*4580*/  HFMA2 R0, -RZ, RZ, 0, 5.9604644775390625e-08 ;  /* 0x00000001ff007431 */ /* 0x004fe400000001ff */
[----:B------:R-:W-:Y:S03]  /*4590*/  IMAD.MOV.U32 R171, RZ, RZ, 0x1 ;  /* 0x00000001ffab7424 */ /* 0x000fe600078e00ff */
[----:B------:R-:W-:Y:S05]  /*45a0*/  PLOP3.LUT P0, PT, PT, PT, UP0, 0x80, 0x8 ;  /* 0x000000000008781c */ /* 0x000fea0003f0f008 */
[----:B------:R-:W2:Y:S01]  /*45b0*/  @UP0 LDCU.64 UR10, c[0x0][0x888] ;  /* 0x00011100ff0a07ac */ /* 0x000ea20008000a00 */
[----:B------:R-:W-:Y:S07]  /*45c0*/  @UP0 UIMAD UR8, UR36, UR4, URZ ;  /* 0x00000004240802a4 */ /* 0x000fee000f8e02ff */
[----:B------:R-:W-:Y:S01]  /*45d0*/  @!P0 PRMT R171, R0, 0x7610, R171 ;  /* 0x0000761000ab8816 */ /* 0x000fe200000000ab */
[----:B--2---:R-:W-:Y:S03]  /*45e0*/  @UP0 UIMAD.WIDE UR10, UR8, 0x4, UR10 ;  /* 0x00000004080a08a5 */ /* 0x004fe6000f8e020a */
[----:B------:R-:W2:Y:S03]  /*45f0*/  @!UP0 LDCU UR8, c[0x0][0x880] ;  /* 0x00011000ff0887ac */ /* 0x000ea60008000800 */
[----:B------:R-:W-:Y:S01]  /*4600*/  IMAD.U32 R10, RZ, RZ, UR10 ;  /* 0x0000000aff0a7e24 */ /* 0x000fe2000f8e00ff */
[----:B------:R-:W-:Y:S05]  /*4610*/  MOV R11, UR11 ;  /* 0x0000000b000b7c02 */ /* 0x000fea0008000f00 */
[----:B-----5:R4:W5:Y:S02]  /*4620*/  @P0 LDG.E R81, desc[UR46][R10.64] ;  /* 0x0000002e0a510981 */ /* 0x020964000c1e1900 */
[----:B--2-4-:R-:W-:Y:S07]  /*4630*/  @!P0 IMAD.U32 R81, RZ, RZ, UR8 ;  /* 0x00000008ff518e24 */ /* 0x014fee000f8e00ff */
.L_x_89:
[----:B-----5:R-:W-:Y:S01]  /*4640*/  @!P2 FSETP.EQ.AND P0, PT, R81, RZ, PT ;  /* 0x000000ff5100a20b */ /* 0x020fe20003f02000 */
[----:B------:R-:W-:Y:S01]  /*4650*/  @!UPT UIADD3 URZ, UPT, UPT, URZ, URZ, URZ ;  /* 0x000000fffffff290 */ /* 0x000fe2000fffe0ff */
[----:B------:R-:W-:Y:S11]  /*4660*/  @!P2 BRA `(.L_x_90) ;  /* 0x000000000014a947 */ /* 0x000ff60003800000 */
[----:B------:R-:W-:Y:S02]  /*4670*/  LOP3.LUT P2, RZ, R171, 0xff, RZ, 0xc0, !PT ;  /* 0x000000ffabff7812 */ /* 0x000fe4000784c0ff */
[----:B------:R-:W-:Y:S04]  /*4680*/  PLOP3.LUT P0, PT, PT, PT, UP0, 0x80, 0x8 ;  /* 0x000000000008781c */ /* 0x000fe80003f0f008 */
[----:B------:R-:W-:Y:S07]  /*4690*/  PLOP3.LUT P0, PT, P0, PT, PT, 0x8, 0x80 ;  /* 0x000000000080781c */ /* 0x000fee000070e170 */
[----:B------:R-:W-:Y:S11]  /*46a0*/  @P2 FSETP.EQ.AND P0, PT, R81, RZ, PT ;  /* 0x000000ff5100220b */ /* 0x000ff60003f02000 */
[----:B------:R-:W-:Y:S02]  /*46b0*/  @!UPT UIADD3 URZ, UPT, UPT, URZ, URZ, URZ ;  /* 0x000000fffffff290 */ /* 0x000fe4000fffe0ff */
.L_x_90:
[----:B------:R-:W4:Y:S01]  /*46c0*/  SYNCS.PHASECHK.TRANS64.TRYWAIT P2, [UR7+0x70], R12 ;  /* 0x0000700cff0075a7 */ /* 0x000f220008041107 */
[----:B------:R-:W-:Y:S04]  /*46d0*/  ELECT P4, URZ, PT ;  /* 0x0000000000ff782f */ /* 0x000fe80003880000 */
[----:B------:R-:W-:Y:S11]  /*46e0*/  PLOP3.LUT P4, PT, P0, P4, PT, 0xf2, 0x2f ;  /* 0x00000000002f781c */ /* 0x000ff60000789e72 */
[----:B------:R-:W-:Y:S02]  /*46f0*/  @!UPT UIADD3 URZ, UPT, UPT, URZ, URZ, URZ ;  /* 0x000000fffffff290 */ /* 0x000fe4000fffe0ff */
[----:B-1----:R-:W-:Y:S05]  /*4700*/  @!P4 IADD3 R9, P0, PT, R32, 0x580, RZ ;  /* 0x000005802009c810 */ /* 0x002fea0007f1e0ff */
[----:B--2---:R-:W-:Y:S01]  /*4710*/  @!P4 IMAD.X R0, RZ, RZ, R33, P0 ;  /* 0x000000ffff00c224 */ /* 0x004fe200000e0621 */
[----:B----4-:R-:W-:Y:S07]  /*4720*/  @!P2 BRA `(.L_x_91) ;  /* 0x0000007400dca947 */ /* 0x010fee0003800000 */
.L_x_176:
[----:B------:R-:W-:Y:S01]  /*4730*/  @!P4 R2UR UR8, R0 ;  /* 0x000000000008c2ca */ /* 0x000fe200000e0000 */
[----:B------:R-:W-:Y:S01]  /*4740*/  VOTEU.ALL UP1, P4 ;  /* 0x0000000000ff7886 */ /* 0x000fe20002020000 */
[----:B------:R-:W-:Y:S01]  /*4750*/  @!P4 R2UR UR9, R9 ;  /* 0x000000000909c2ca */ /* 0x000fe200000e0000 */
[----:B------:R-:W-:Y:S01]  /*4760*/  @!P4 IMAD.MOV.U32 R0, RZ, RZ, 0x2000 ;  /* 0x00002000ff00c424 */ /* 0x000fe200078e00ff */
[----:B------:R-:W-:Y:S01]  /*4770*/  UMOV UR10, 0x0 ;  /* 0x00000000000a7882 */ /* 0x000fe20000000000 */
[----:B------:R-:W-:Y:S01]  /*4780*/  UMOV UR11, 0x10000000 ;  /* 0x10000000000b7882 */ /* 0x000fe20000000000 */
[----:B------:R-:W-:Y:S01]  /*4790*/  @!UP1 UIADD3 UR32, UPT, UPT, UR7, 0x200, URZ ;  /* 0x0000020007209890 */ /* 0x000fe2000fffe0ff */
[----:B------:R-:W-:Y:S01]  /*47a0*/  @!P4 IADD3 R9, P0, PT, R32, 0x580, RZ ;  /* 0x000005802009c810 */ /* 0x000fe20007f1e0ff */
[----:B------:R-:W-:Y:S05]  /*47b0*/  VOTEU.ALL UP1, P4 ;  /* 0x0000000000ff7886 */ /* 0x000fea0002020000 */
[----:B------:R-:W-:Y:S01]  /*47c0*/  IMAD.U32 R11, RZ, RZ, UR8 ;  /* 0x00000008ff0b7e24 */ /* 0x000fe2000f8e00ff */
[----:B------:R-:W-:Y:S01]  /*47d0*/  UPRMT UR8, UR37, 0x654, UR33 ;  /* 0x0000065425087896 */ /* 0x000fe20008000021 */
[----:B------:R-:W-:Y:S03]  /*47e0*/  IMAD.U32 R10, RZ, RZ, UR9 ;  /* 0x00000009ff0a7e24 */ /* 0x000fe6000f8e00ff */
[----:B------:R-:W-:Y:S02]  /*47f0*/  @!P4 R2UR UR15, R11 ;  /* 0x000000000b0fc2ca */ /* 0x000fe400000e0000 */
[----:B------:R-:W-:Y:S11]  /*4800*/  @!P4 R2UR UR14, R10 ;  /* 0x000000000a0ec2ca */ /* 0x000ff600000e0000 */
[----:B------:R-:W-:Y:S02]  /*4810*/  @!UPT UIADD3 URZ, UPT, UPT, URZ, URZ, URZ ;  /* 0x000000fffffff290 */ /* 0x000fe4000fffe0ff */
[----:B------:R2:W-:Y:S01]  /*4820*/  @!UP1 UTMALDG.3D [UR32], [UR14], desc[UR10] ;  /* 0x00000a200e0095b4 */ /* 0x0005e20008011000 */
[----:B------:R4:W-:Y:S01]  /*4830*/  @!P4 SYNCS.ARRIVE.TRANS64.RED.A0TR RZ, [UR7+0x50], R0 ;  /* 0x00005000ffffc9a7 */ /* 0x0009e20008300407 */
[----:B------:R-:W-:Y:S01]  /*4840*/  SYNCS.ARRIVE.TRANS64.RED.A1T0 RZ, [UR8], RZ ;  /* 0x000000ffffff79a7 */ /* 0x000fe20008100408 */
[----:B----4-:R-:W-:Y:S01]  /*4850*/  @!P4 IMAD.X R0, RZ, RZ, R33, P0 ;  /* 0x000000ffff00c224 */ /* 0x010fe200000e0621 */
[----:B------:R-:W4:Y:S02]  /*4860*/  SYNCS.PHASECHK.TRANS64.TRYWAIT P2, [UR7+0x78], R12 ;  /* 0x0000780cff0075a7 */ /* 0x000f240008041107 */
[----:B--2-4-:R-:W-:Y:S05]  /*4870*/  @!P2 BRA `(.L_x_92) ;  /* 0x0000007400a0a947 */ /* 0x014fea0003800000 */
.L_x_178:
        /* <DEDUP_REMOVED lines=8> */
[----:B------:R-:W-:Y:S01]  /*4900*/  @!UP1 UIADD3 UR24, UPT, UPT, UR7, 0x2200, URZ ;  /* 0x0000220007189890 */ /* 0x000fe2000fffe0ff */
[----:B------:R-:W-:Y:S01]  /*4910*/  VOTEU.ALL UP1, P4 ;  /* 0x0000000000ff7886 */ /* 0x000fe20002020000 */
[----:B------:R-:W-:Y:S01]  /*4920*/  UMOV UR27, UR35 ;  /* 0x00000023001b7c82 */ /* 0x000fe20008000000 */
[----:B------:R-:W-:Y:S02]  /*4930*/  UMOV UR28, UR36 ;  /* 0x00000024001c7c82 */ /* 0x000fe40008000000 */
[----:B------:R-:W-:Y:S01]  /*4940*/  IMAD.U32 R11, RZ, RZ, UR8 ;  /* 0x00000008ff0b7e24 */ /* 0x000fe2000f8e00ff */
[----:B------:R-:W-:Y:S01]  /*4950*/  UPRMT UR8, UR37, 0x654, UR25 ;  /* 0x0000065425087896 */ /* 0x000fe20008000019 */
[----:B------:R-:W-:Y:S02]  /*4960*/  IMAD.U32 R10, RZ, RZ, UR9 ;  /* 0x00000009ff0a7e24 */ /* 0x000fe4000f8e00ff */
[----:B------:R-:W-:Y:S01]  /*4970*/  @!P4 IMAD.X R20, RZ, RZ, R33, P0 ;  /* 0x000000ffff14c224 */ /* 0x000fe200000e0621 */
[----:B------:R-:W-:Y:S02]  /*4980*/  @!P4 R2UR UR15, R11 ;  /* 0x000000000b0fc2ca */ /* 0x000fe400000e0000 */
[----:B------:R-:W-:Y:S11]  /*4990*/  @!P4 R2UR UR14, R10 ;  /* 0x000000000a0ec2ca */ /* 0x000ff600000e0000 */
[----:B------:R-:W-:Y:S02]  /*49a0*/  @!UPT UIADD3 URZ, UPT, UPT, URZ, URZ, URZ ;  /* 0x000000fffffff290 */ /* 0x000fe4000fffe0ff */
[----:B------:R2:W-:Y:S01]  /*49b0*/  @!UP1 UTMALDG.3D [UR24], [UR14], desc[UR10] ;  /* 0x00000a180e0095b4 */ /* 0x0005e20008011000 */
[----:B------:R2:W-:Y:S01]  /*49c0*/  @!P4 SYNCS.ARRIVE.TRANS64.RED.A0TR RZ, [UR7+0x58], R0 ;  /* 0x00005800ffffc9a7 */ /* 0x0005e20008300407 */
[----:B------:R-:W-:Y:S01]  /*49d0*/  SYNCS.ARRIVE.TRANS64.RED.A1T0 RZ, [UR8], RZ ;  /* 0x000000ffffff79a7 */ /* 0x000fe20008100408 */
[----:B------:R-:W4:Y:S02]  /*49e0*/  SYNCS.PHASECHK.TRANS64.TRYWAIT P2, [UR7+0x80], R12 ;  /* 0x0000800cff0075a7 */ /* 0x000f240008041107 */
[----:B--2-4-:R-:W-:Y:S05]  /*49f0*/  @!P2 BRA `(.L_x_93) ;  /* 0x000000740058a947 */ /* 0x014fea0003800000 */
.L_x_180:
[----:B------:R-:W2:Y:S01]  /*4a00*/  LDC.64 R14, c[0x0][0xb10] ;  /* 0x0002c400ff0e7b82 */ /* 0x000ea20000000a00 */
[----:B------:R-:W-:Y:S01]  /*4a10*/  @!P4 R2UR UR8, R20 ;  /* 0x000000001408c2ca */ /* 0x000fe200000e0000 */
[----:B------:R-:W-:Y:S01]  /*4a20*/  VOTEU.ALL UP1, P4 ;  /* 0x0000000000ff7886 */ /* 0x000fe20002020000 */
[----:B------:R-:W-:Y:S01]  /*4a30*/  @!P4 R2UR UR9, R21 ;  /* 0x000000001509c2ca */ /* 0x000fe200000e0000 */
[----:B------:R-:W-:Y:S01]  /*4a40*/  UMOV UR10, 0x0 ;  /* 0x00000000000a7882 */ /* 0x000fe20000000000 */
[----:B------:R-:W-:Y:S03]  /*4a50*/  UMOV UR11, 0x10000000 ;  /* 0x10000000000b7882 */ /* 0x000fe60000000000 */
[----:B------:R-:W4:Y:S01]  /*4a60*/  LDC.64 R10, c[0x0][0xb18] ;  /* 0x0002c600ff0a7b82 */ /* 0x000f220000000a00 */
[----:B------:R-:W-:Y:S01]  /*4a70*/  @!UP1 UIADD3 UR18, UPT, UPT, UR34, 0x80, URZ ;  /* 0x0000008022129890 */ /* 0x000fe2000fffe0ff */
[----:B------:R-:W-:Y:S01]  /*4a80*/  @P3 SHF.R.U32.HI R28, RZ, 0x10, R25 ;  /* 0x00000010ff1c3819 */ /* 0x000fe20000011619 */
[----:B------:R-:W-:Y:S01]  /*4a90*/  @!UP1 UIADD3 UR16, UPT, UPT, UR7, 0x4200, URZ ;  /* 0x0000420007109890 */ /* 0x000fe2000fffe0ff */
[----:B------:R-:W-:Y:S01]  /*4aa0*/  VIADD R30, R30, 0x1 ;  /* 0x000000011e1e7836 */ /* 0x000fe20000000000 */
[----:B------:R-:W-:Y:S03]  /*4ab0*/  VOTEU.ALL UP1, P4 ;  /* 0x0000000000ff7886 */ /* 0x000fe60002020000 */
[----:B------:R-:W5:Y:S01]  /*4ac0*/  @!P1 LDC R0, c[0x0][0xb20] ;  /* 0x0002c800ff009b82 */ /* 0x000f620000000800 */
[----:B------:R-:W-:Y:S01]  /*4ad0*/  UMOV UR19, UR35 ;  /* 0x0000002300137c82 */ /* 0x000fe20008000000 */
[----:B------:R-:W-:Y:S01]  /*4ae0*/  IMAD.U32 R21, RZ, RZ, UR8 ;  /* 0x00000008ff157e24 */ /* 0x000fe2000f8e00ff */
[----:B------:R-:W-:Y:S05]  /*4af0*/  UMOV UR20, UR36 ;  /* 0x0000002400147c82 */ /* 0x000fea0008000000 */
[----:B-1----:R-:W1:Y:S01]  /*4b00*/  @!P1 LDC R3, c[0x0][0xb0c] ;  /* 0x0002c300ff039b82 */ /* 0x002e620000000800 */
[----:B------:R-:W-:Y:S01]  /*4b10*/  IMAD.U32 R20, RZ, RZ, UR9 ;  /* 0x00000009ff147e24 */ /* 0x000fe2000f8e00ff */
[----:B------:R-:W-:Y:S01]  /*4b20*/  UPRMT UR8, UR37, 0x654, UR17 ;  /* 0x0000065425087896 */ /* 0x000fe20008000011 */
[----:B------:R-:W-:Y:S03]  /*4b30*/  @!P4 R2UR UR15, R21 ;  /* 0x00000000150fc2ca */ /* 0x000fe600000e0000 */
[----:B------:R-:W-:Y:S01]  /*4b40*/  @!P4 R2UR UR14, R20 ;  /* 0x00000000140ec2ca */ /* 0x000fe200000e0000 */
[----:B------:R-:W-:Y:S11]  /*4b50*/  @!P4 IMAD.MOV.U32 R20, RZ, RZ, 0x2000 ;  /* 0x00002000ff14c424 */ /* 0x000ff600078e00ff */
[----:B------:R-:W-:Y:S01]  /*4b60*/  @!UPT UIADD3 URZ, UPT, UPT, URZ, URZ, URZ ;  /* 0x000000fffffff290 */ /* 0x000fe2000fffe0ff */
[----:B------:R1:W-:Y:S01]  /*4b70*/  @!UP1 UTMALDG.3D [UR16], [UR14], desc[UR10] ;  /* 0x00000a100e0095b4 */ /* 0x0003e20008011000 */
[----:B------:R1:W-:Y:S02]  /*4b80*/  @!P4 SYNCS.ARRIVE.TRANS64.RED.A0TR RZ, [UR7+0x60], R20 ;  /* 0x00006014ffffc9a7 */ /* 0x0003e40008300407 */
[----:B-1----:R-:W-:Y:S01]  /*4b90*/  @!P1 ISETP.NE.AND P2, PT, R3, 0x1, PT ;  /* 0x000000010300980c */ /* 0x002fe20003f45270 */
[C---:B--2---:R-:W-:Y:S01]  /*4ba0*/  @!P1 IMAD.HI.U32 R14, R13.reuse, R14, RZ ;  /* 0x0000000e0d0e9227 */ /* 0x044fe200078e00ff */
[----:B----4-:R-:W-:Y:S03]  /*4bb0*/  @!P1 ISETP.NE.AND P0, PT, R10, 0x1, PT ;  /* 0x000000010a00980c */ /* 0x010fe60003f05270 */
[C---:B------:R-:W-:Y:S01]  /*4bc0*/  @!P1 IMAD.HI.U32 R11, R8.reuse, R11, RZ ;  /* 0x0000000b080b9227 */ /* 0x040fe200078e00ff */
[----:B------:R-:W-:Y:S04]  /*4bd0*/  @!P1 SHF.R.U32.HI R14, RZ, R15, R14 ;  /* 0x0000000fff0e9219 */ /* 0x000fe8000001160e */
[----:B-----5:R-:W-:Y:S01]  /*4be0*/  @!P1 SHF.R.U32.HI R9, RZ, R0, R11 ;  /* 0x00000000ff099219 */ /* 0x020fe2000001160b */
[----:B------:R-:W-:Y:S01]  /*4bf0*/  SYNCS.ARRIVE.TRANS64.RED.A1T0 RZ, [UR8], RZ ;  /* 0x000000ffffff79a7 */ /* 0x000fe20008100408 */
[----:B------:R-:W-:Y:S02]  /*4c00*/  @!P1 SEL R14, R13, R14, !P2 ;  /* 0x0000000e0d0e9207 */ /* 0x000fe40005000000 */
[----:B------:R-:W-:Y:S01]  /*4c10*/  @!P1 SEL R9, R8, R9, !P0 ;  /* 0x0000000908099207 */ /* 0x000fe20004000000 */
[----:B------:R-:W1:Y:S04]  /*4c20*/  SYNCS.PHASECHK.TRANS64.TRYWAIT P5, [UR7+0x88], R12 ;  /* 0x0000880cff0075a7 */ /* 0x000e6800080a1107 */
[----:B------:R-:W-:Y:S02]  /*4c30*/  @!P1 IMAD.IADD R0, R9, 0x1, -R14 ;  /* 0x0000000109009824 */ /* 0x000fe400078e0a0e */
[----:B------:R-:W-:Y:S02]  /*4c40*/  @!P1 IMAD.IADD R9, R14, 0x1, -R9 ;  /* 0x000000010e099824 */ /* 0x000fe400078e0a09 */
[----:B------:R-:W-:Y:S02]  /*4c50*/  @!P1 IMAD R13, R0, R3, R13 ;  /* 0x00000003000d9224 */ /* 0x000fe400078e020d */
[----:B------:R-:W-:Y:S01]  /*4c60*/  @!P1 IMAD R8, R9, R10, R8 ;  /* 0x0000000a09089224 */ /* 0x000fe200078e0208 */
[----:B-1----:R-:W-:Y:S06]  /*4c70*/  @!P5 BRA `(.L_x_94) ;  /* 0x0000007000d0d947 */ /* 0x002fec0003800000 */
.L_x_182:
[----:B-1----:R-:W-:Y:S01]  /*4c80*/  @!P4 IADD3 R3, P0, PT, R32, 0x580, RZ ;  /* 0x000005802003c810 */ /* 0x002fe20007f1e0ff */
[----:B------:R-:W-:Y:S01]  /*4c90*/  VOTEU.ALL UP1, P4 ;  /* 0x0000000000ff7886 */ /* 0x000fe20002020000 */
[----:B------:R-:W-:Y:S01]  /*4ca0*/  UMOV UR18, 0x0 ;  /* 0x0000000000127882 */ /* 0x000fe20000000000 */
[----:B------:R-:W-:Y:S01]  /*4cb0*/  UMOV UR19, 0x10000000 ;  /* 0x1000000000137882 */ /* 0x000fe20000000000 */
[----:B------:R-:W-:Y:S01]  /*4cc0*/  @!P4 R2UR UR9, R3 ;  /* 0x000000000309c2ca */ /* 0x000fe200000e0000 */
[----:B------:R-:W-:Y:S01]  /*4cd0*/  @!P4 IMAD.X R0, RZ, RZ, R33, P0 ;  /* 0x000000ffff00c224 */ /* 0x000fe200000e0621 */
[----:B------:R-:W-:Y:S01]  /*4ce0*/  @!UP1 UIADD3 UR10, UPT, UPT, UR34, 0xc0, URZ ;  /* 0x000000c0220a9890 */ /* 0x000fe2000fffe0ff */
[----:B------:R-:W-:Y:S01]  /*4cf0*/  ISETP.NE.AND P0, PT, R30, 0x2, PT ;  /* 0x000000021e00780c */ /* 0x000fe20003f05270 */
[----:B------:R-:W-:Y:S01]  /*4d00*/  UMOV UR11, UR35 ;  /* 0x00000023000b7c82 */ /* 0x000fe20008000000 */
[----:B------:R-:W-:Y:S01]  /*4d10*/  UMOV UR12, UR36 ;  /* 0x00000024000c7c82 */ /* 0x000fe20008000000 */
[----:B------:R-:W-:Y:S01]  /*4d20*/  @!P4 R2UR UR8, R0 ;  /* 0x000000000008c2ca */ /* 0x000fe200000e0000 */
[----:B------:R-:W-:Y:S01]  /*4d30*/  IMAD.IADD R20, R8, 0x1, R147 ;  /* 0x0000000108147824 */ /* 0x000fe200078e0293 */
[----:B------:R-:W-:Y:S01]  /*4d40*/  @P3 R2UR UR36, R28 ;  /* 0x000000001c2432ca */ /* 0x000fe200000e0000 */
[----:B------:R-:W-:Y:S01]  /*4d50*/  IMAD.IADD R21, R13, 0x1, R170 ;  /* 0x000000010d157824 */ /* 0x000fe200078e02aa */
[----:B------:R-:W-:Y:S02]  /*4d60*/  SEL R0, RZ, 0x1, P0 ;  /* 0x00000001ff007807 */ /* 0x000fe40000000000 */
[----:B------:R-:W-:Y:S01]  /*4d70*/  LOP3.LUT R31, R31, 0x1, RZ, 0x3c, !PT ;  /* 0x000000011f1f7812 */ /* 0x000fe200078e3cff */
[----:B------:R-:W-:Y:S01]  /*4d80*/  IMAD.U32 R10, RZ, RZ, UR9 ;  /* 0x00000009ff0a7e24 */ /* 0x000fe2000f8e00ff */
[----:B------:R-:W-:Y:S01]  /*4d90*/  @!UP1 UIADD3 UR9, UPT, UPT, UR7, 0x68, URZ ;  /* 0x0000006807099890 */ /* 0x000fe2000fffe0ff */
[----:B------:R-:W-:Y:S02]  /*4da0*/  LOP3.LUT R29, R29, R0, RZ, 0x3c, !PT ;  /* 0x000000001d1d7212 */ /* 0x000fe400078e3cff */
[----:B------:R-:W-:Y:S02]  /*4db0*/  SEL R30, R30, RZ, P0 ;  /* 0x000000ff1e1e7207 */ /* 0x000fe40000000000 */
[----:B------:R-:W-:Y:S01]  /*4dc0*/  IMAD.U32 R11, RZ, RZ, UR8 ;  /* 0x00000008ff0b7e24 */ /* 0x000fe2000f8e00ff */
[----:B------:R-:W-:Y:S01]  /*4dd0*/  @!P4 R2UR UR14, R10 ;  /* 0x000000000a0ec2ca */ /* 0x000fe200000e0000 */
[----:B------:R-:W-:Y:S01]  /*4de0*/  @!UP1 UIADD3 UR8, UPT, UPT, UR7, 0x6200, URZ ;  /* 0x0000620007089890 */ /* 0x000fe2000fffe0ff */
[----:B------:R-:W-:Y:S02]  /*4df0*/  VOTEU.ALL UP1, P4 ;  /* 0x0000000000ff7886 */ /* 0x000fe40002020000 */
[----:B------:R-:W-:Y:S11]  /*4e00*/  @!P4 R2UR UR15, R11 ;  /* 0x000000000b0fc2ca */ /* 0x000ff600000e0000 */
[----:B------:R-:W-:Y:S02]  /*4e10*/  @!UPT UIADD3 URZ, UPT, UPT, URZ, URZ, URZ ;  /* 0x000000fffffff290 */ /* 0x000fe4000fffe0ff */
[----:B------:R2:W-:Y:S01]  /*4e20*/  @!UP1 UTMALDG.3D [UR8], [UR14], desc[UR18] ;  /* 0x000012080e0095b4 */ /* 0x0005e20008011000 */
[----:B------:R2:W-:Y:S01]  /*4e30*/  @!P4 SYNCS.ARRIVE.TRANS64.RED.A0TR RZ, [UR7+0x68], R23 ;  /* 0x00006817ffffc9a7 */ /* 0x0005e20008300407 */
[----:B------:R-:W-:Y:S01]  /*4e40*/  UPLOP3.LUT UP1, UPT, UPT, UPT, UPT, 0x80, 0x8 ;  /* 0x000000000008789c */ /* 0x000fe20003f2f070 */
[----:B------:R-:W-:Y:S01]  /*4e50*/  SYNCS.ARRIVE.TRANS64.RED.A1T0 RZ, [UR13], RZ ;  /* 0x000000ffffff79a7 */ /* 0x000fe2000810040d */
[----:B------:R-:W-:Y:S09]  /*4e60*/  @P3 BRA `(.L_x_95) ;  /* 0xfffffff000943947 */ /* 0x000ff2000383ffff */
[----:B------:R-:W-:-:S04]  /*4e70*/  SHF.L.U32 R3, R31, 0x1f, RZ ;  /* 0x0000001f1f037819 */ /* 0x000fc800000006ff */
[----:B------:R-:W1:Y:S02]  /*4e80*/  SYNCS.PHASECHK.TRANS64.TRYWAIT P0, [UR7+0x70], R3 ;  /* 0x00007003ff0075a7 */ /* 0x000e640008001107 */
[----:B-1----:R-:W-:Y:S05]  /*4e90*/  @!P0 BRA `(.L_x_96) ;  /* 0x0000007000608947 */ /* 0x002fea0003800000 */
.L_x_184:
[----:B------:R-:W4:Y:S02]  /*4ea0*/  SYNCS.PHASECHK.TRANS64.TRYWAIT P0, [UR7+0x78], R3 ;  /* 0x00007803ff0075a7 */ /* 0x000f240008001107 */
[----:B----4-:R-:W-:Y:S05]  /*4eb0*/  @!P0 BRA `(.L_x_97) ;  /* 0x0000007000708947 */ /* 0x010fea0003800000 */
.L_x_186:
[----:B------:R-:W4:Y:S02]  /*4ec0*/  SYNCS.PHASECHK.TRANS64.TRYWAIT P0, [UR7+0x80], R3 ;  /* 0x00008003ff0075a7 */ /* 0x000f240008001107 */
[----:B----4-:R-:W-:Y:S05]  /*4ed0*/  @!P0 BRA `(.L_x_98) ;  /* 0x0000007000808947 */ /* 0x010fea0003800000 */
.L_x_188:
[----:B-1----:R-:W-:-:S07]  /*4ee0*/  MOV R0, UR7 ;  /* 0x0000000700007c02 */ /* 0x002fce0008000f00 */
.L_x_99:
[----:B-1----:R-:W-:-:S04]  /*4ef0*/  SHF.L.U32 R3, R31, 0x1f, RZ ;  /* 0x0000001f1f037819 */ /* 0x002fc800000006ff */
[----:B------:R1:W4:Y:S03]  /*4f00*/  SYNCS.PHASECHK.TRANS64.TRYWAIT P0, [R0+URZ+0x88], R3 ;  /* 0x00008803000075a7 */ /* 0x00032600080011ff */
[----:B----4-:R-:W-:Y:S05]  /*4f10*/  @!P0 NANOSLEEP.SYNCS 0x989680 ;  /* 0x009896800000895d */ /* 0x010fea0003900000 */
[----:B------:R-:W4:Y:S02]  /*4f20*/  @!P0 SYNCS.PHASECHK.TRANS64 P0, [R0+URZ+0x88], R3 ;  /* 0x00008803000085a7 */ /* 0x000f2400080010ff */
[----:B--2-4-:R-:W-:Y:S05]  /*4f30*/  @P0 EXIT ;  /* 0x000000000000094d */ /* 0x014fea0003800000 */
[----:B------:R-:W-:Y:S05]  /*4f40*/  BRA `(.L_x_99) ;  /* 0xfffffffc00e87947 */ /* 0x000fea000383ffff */
.L_x_84:
[----:B------:R-:W-:-:S06]  /*4f50*/  UISETP.GE.AND UP1, UPT, UR10, 0x4, UPT ;  /* 0x000000040a00788c */ /* 0x000fcc000bf26270 */
[----:B------:R-:W-:-:S13]  /*4f60*/  PLOP3.LUT P0, PT, PT, PT, UP1, 0x80, 0x8 ;  /* 0x000000000008781c */ /* 0x000fda0003f0f018 */
[----:B------:R-:W-:Y:S05]  /*4f70*/  @!P0 EXIT ;  /* 0x000000000000894d */ /* 0x000fea0003800000 */
[----:B------:R-:W-:Y:S01]  /*4f80*/  BAR.SYNC.DEFER_BLOCKING 0x6, 0xa0 ;  /* 0x0182800000007b1d */ /* 0x000fe20000010000 */
[C---:B------:R-:W-:Y:S01]  /*4f90*/  IMAD.SHL.U32 R3, R185.reuse, 0x40, RZ ;  /* 0x00000040b9037824 */ /* 0x040fe200078e00ff */
[C---:B------:R-:W-:Y:S01]  /*4fa0*/  LOP3.LUT R189, R185.reuse, 0x60, RZ, 0xc0, !PT ;  /* 0x00000060b9bd7812 */ /* 0x040fe200078ec0ff */
[C---:B------:R-:W-:Y:S01]  /*4fb0*/  IMAD.SHL.U32 R172, R185.reuse, 0x8, RZ ;  /* 0x00000008b9ac7824 */ /* 0x040fe200078e00ff */
[C---:B------:R-:W-:Y:S01]  /*4fc0*/  LOP3.LUT R187, R185.reuse, 0x2, RZ, 0xc0, !PT ;  /* 0x00000002b9bb7812 */ /* 0x040fe200078ec0ff */
[----:B------:R-:W-:Y:S01]  /*4fd0*/  IMAD.U32 R79, R185, 0x10000, RZ ;  /* 0x00010000b94f7824 */ /* 0x000fe200078e00ff */
[----:B------:R-:W-:Y:S02]  /*4fe0*/  UMOV UR49, 0x400 ;  /* 0x0000040000317882 */ /* 0x000fe40000000000 */
[----:B------:R-:W1:Y:S01]  /*4ff0*/  LDC R177, c[0x0][0x370] ;  /* 0x0000dc00ffb17b82 */ /* 0x000e620000000800 */
[----:B------:R-:W-:Y:S01]  /*5000*/  ULEA UR49, UR37, UR49, 0x18 ;  /* 0x0000003125317291 */ /* 0x000fe2000f8ec0ff */
[----:B------:R-:W-:Y:S01]  /*5010*/  LOP3.LUT R5, R3, 0x180, RZ, 0xc0, !PT ;  /* 0x0000018003057812 */ /* 0x000fe200078ec0ff */
[----:B------:R-:W-:Y:S01]  /*5020*/  HFMA2 R192, -RZ, RZ, 0, 0 ;  /* 0x00000000ffc07431 */ /* 0x000fe200000001ff */
[----:B------:R-:W-:Y:S01]  /*5030*/  LOP3.LUT R79, R79, 0x600000, RZ, 0xc0, !PT ;  /* 0x006000004f4f7812 */ /* 0x000fe200078ec0ff */
[----:B------:R-:W-:Y:S01]  /*5040*/  UIADD3 UR4, UPT, UPT, UR49, 0x8200, URZ ;  /* 0x0000820031047890 */ /* 0x000fe2000fffe0ff */
[----:B------:R-:W-:Y:S01]  /*5050*/  LOP3.LUT R172, R5, 0x30, R172, 0xf8, !PT ;  /* 0x0000003005ac7812 */ /* 0x000fe200078ef8ac */
[----:B------:R-:W-:Y:S01]  /*5060*/  IMAD.MOV.U32 R76, RZ, RZ, RZ ;  /* 0x000000ffff4c7224 */ /* 0x000fe200078e00ff */
[----:B------:R-:W2:Y:S01]  /*5070*/  LDC R74, c[0x0][0xb0c] ;  /* 0x0002c300ff4a7b82 */ /* 0x000ea20000000800 */
[----:B------:R-:W-:-:S02]  /*5080*/  LOP3.LUT R185, R185, 0x4, RZ, 0xc0, !PT ;  /* 0x00000004b9b97812 */ /* 0x000fc400078ec0ff */
[----:B------:R-:W-:Y:S02]  /*5090*/  CS2R R182, SRZ ;  /* 0x0000000000b67805 */ /* 0x000fe4000001ff00 */
[----:B------:R-:W-:Y:S02]  /*50a0*/  LOP3.LUT R172, R172, 0x1e40, R3, 0xf8, !PT ;  /* 0x00001e40acac7812 */ /* 0x000fe400078ef803 */
[----:B------:R-:W-:Y:S02]  /*50b0*/  CS2R R180, SRZ ;  /* 0x0000000000b47805 */ /* 0x000fe4000001ff00 */
[----:B------:R-:W-:Y:S01]  /*50c0*/  IADD3 R184, PT, PT, -R185, 0x2, RZ ;  /* 0x00000002b9b87810 */ /* 0x000fe20007ffe1ff */
[----:B------:R-:W-:Y:S01]  /*50d0*/  IMAD.MOV R176, RZ, RZ, -R187 ;  /* 0x000000ffffb07224 */ /* 0x000fe200078e0abb */
[----:B------:R-:W-:Y:S01]  /*50e0*/  MOV R188, UR4 ;  /* 0x0000000400bc7c02 */ /* 0x000fe20008000f00 */
[----:B------:R-:W3:Y:S01]  /*50f0*/  LDC R174, c[0x0][0xb20] ;  /* 0x0002c800ffae7b82 */ /* 0x000ee20000000800 */
[----:B------:R-:W4:Y:S01]  /*5100*/  LDS R0, [UR49+0x130] ;  /* 0x00013031ff007984 */ /* 0x000f220008000800 */
[----:B------:R-:W-:Y:S01]  /*5110*/  VIADD R186, R172, UR49 ;  /* 0x00000031acba7c36 */ /* 0x000fe20008000000 */
[----:B------:R-:W1:Y:S01]  /*5120*/  LDCU.64 UR52, c[0x0][0x348] ;  /* 0x00006900ff3477ac */ /* 0x000e620008000a00 */
[----:B------:R-:W-:-:S02]  /*5130*/  IMAD.MOV R175, RZ, RZ, -R185 ;  /* 0x000000ffffaf7224 */ /* 0x000fc400078e0ab9 */
[----:B------:R-:W-:Y:S01]  /*5140*/  VIADD R186, R186, 0x200 ;  /* 0x00000200baba7836 */ /* 0x000fe20000000000 */
[----:B------:R-:W1:Y:S01]  /*5150*/  LDCU.64 UR38, c[0x0][0x888] ;  /* 0x00011100ff2677ac */ /* 0x000e620008000a00 */
[----:B------:R-:W1:Y:S01]  /*5160*/  LDC R73, c[0x0][0xb30] ;  /* 0x0002cc00ff497b82 */ /* 0x000e620000000800 */
[----:B------:R-:W1:Y:S01]  /*5170*/  LDCU.64 UR44, c[0x0][0x890] ;  /* 0x00011200ff2c77ac */ /* 0x000e620008000a00 */
[----:B------:R-:W-:-:S06]  /*5180*/  UIADD3 UR48, UPT, UPT, UR49, 0x200, URZ ;  /* 0x0000020031307890 */ /* 0x000fcc000fffe0ff */
[----:B------:R-:W1:Y:S08]  /*5190*/  LDC.64 R168, c[0x0][0xb10] ;  /* 0x0002c400ffa87b82 */ /* 0x000e700000000a00 */
[----:B------:R-:W1:Y:S08]  /*51a0*/  LDC.64 R70, c[0x0][0xb18] ;  /* 0x0002c600ff467b82 */ /* 0x000e700000000a00 */
[----:B------:R-:W1:Y:S08]  /*51b0*/  LDC.64 R68, c[0x0][0xb28] ;  /* 0x0002ca00ff447b82 */ /* 0x000e700000000a00 */
[----:B------:R-:W1:Y:S01]  /*51c0*/  LDC.64 R166, c[0x0][0x8b0] ;  /* 0x00022c00ffa67b82 */ /* 0x000e620000000a00 */
[----:B----4-:R-:W-:-:S07]  /*51d0*/  IMAD.IADD R79, R0, 0x1, R79 ;  /* 0x00000001004f7824 */ /* 0x010fce00078e024f */
[----:B------:R-:W4:Y:S08]  /*51e0*/  LDC.64 R164, c[0x0][0x8a8] ;  /* 0x00022a00ffa47b82 */ /* 0x000f300000000a00 */
[----:B--23--:R-:W1:Y:S02]  /*51f0*/  LDC R178, c[0x0][0x374] ;  /* 0x0000dd00ffb27b82 */ /* 0x00ce640000000800 */
.L_x_144:
[----:B------:R-:W-:Y:S02]  /*5200*/  LEA R0, R192, UR49, 0x3 ;  /* 0x00000031c0007c11 */ /* 0x000fe4000f8e18ff */
[----:B------:R-:W-:Y:S02]  /*5210*/  SHF.L.U32 R3, R182, 0x1f, RZ ;  /* 0x0000001fb6037819 */ /* 0x000fe400000006ff */
[----:B-1----:R-:W-:Y:S02]  /*5220*/  LEA R16, R192, UR49, 0x4 ;  /* 0x00000031c0107c11 */ /* 0x002fe4000f8e20ff */
[----:B------:R-:W2:Y:S02]  /*5230*/  SYNCS.PHASECHK.TRANS64.TRYWAIT P0, [R0+URZ+0xa0], R3 ;  /* 0x0000a003000075a7 */ /* 0x000ea400080011ff */
[----:B--2---:R-:W-:Y:S05]  /*5240*/  @!P0 BRA `(.L_x_100) ;  /* 0x0000006c00bc8947 */ /* 0x004fea0003800000 */
.L_x_189:
[----:B------:R-:W3:Y:S01]  /*5250*/  LDC.64 R12, c[0x0][0xb10] ;  /* 0x0002c400ff0c7b82 */ /* 0x000ee20000000a00 */
[----:B------:R-:W4:Y:S01]  /*5260*/  LDS.128 R16, [R16+0x110] ;  /* 0x0001100010107984 */ /* 0x000f220000000c00 */
[----:B-1----:R-:W-:Y:S01]  /*5270*/  ISETP.NE.AND P1, PT, R73, 0x1, PT ;  /* 0x000000014900780c */ /* 0x002fe20003f25270 */
[----:B--2---:R-:W-:Y:S01]  /*5280*/  VIADD R0, R0, 0xb0 ;  /* 0x000000b000007836 */ /* 0x004fe20000000000 */
[----:B------:R-:W-:Y:S04]  /*5290*/  ISETP.GE.AND P0, PT, R72, 0x1, PT ;  /* 0x000000014800780c */ /* 0x000fe80003f06270 */
[----:B------:R-:W1:Y:S01]  /*52a0*/  LDC.64 R10, c[0x0][0xb18] ;  /* 0x0002c600ff0a7b82 */ /* 0x000e620000000a00 */
[----:B------:R-:W-:Y:S01]  /*52b0*/  PRMT R0, RZ, 0x654, R0 ;  /* 0x00000654ff007816 */ /* 0x000fe20000000000 */
[----:B------:R-:W-:Y:S01]  /*52c0*/  @!PT LDS RZ, [RZ] ;  /* 0x00000000fffff984 */ /* 0x000fe20000000800 */
[----:B------:R-:W-:Y:S01]  /*52d0*/  @!PT LDS RZ, [RZ] ;  /* 0x00000000fffff984 */ /* 0x000fe20000000800 */
[----:B------:R-:W-:Y:S01]  /*52e0*/  @!PT LDS RZ, [RZ] ;  /* 0x00000000fffff984 */ /* 0x000fe20000000800 */
[----:B------:R-:W-:Y:S01]  /*52f0*/  @!PT LDS RZ, [RZ] ;  /* 0x00000000fffff984 */ /* 0x000fe20000000800 */
[----:B------:R2:W-:Y:S06]  /*5300*/  MEMBAR.ALL.CTA ;  /* 0x0000000000007992 */ /* 0x0005ec0000008000 */
[----:B--2---:R-:W2:Y:S01]  /*5310*/  FENCE.VIEW.ASYNC.S ;  /* 0x00000000000073c6 */ /* 0x004ea20000000000 */
[----:B------:R-:W1:Y:S08]  /*5320*/  @!P1 LDC R14, c[0x0][0xb20] ;  /* 0x0002c800ff0e9b82 */ /* 0x000e700000000800 */
[----:B------:R-:W1:Y:S01]  /*5330*/  @!P1 LDC R9, c[0x0][0xb0c] ;  /* 0x0002c300ff099b82 */ /* 0x000e620000000800 */
[----:B--2---:R2:W-:Y:S01]  /*5340*/  SYNCS.ARRIVE.TRANS64.RED.A1T0 RZ, [R0+URZ], RZ ;  /* 0x000000ff00ff79a7 */ /* 0x0045e200081004ff */
[----:B----4-:R-:W-:Y:S04]  /*5350*/  LOP3.LUT P4, RZ, R18, 0x1, RZ, 0xc0, !PT ;  /* 0x0000000112ff7812 */ /* 0x010fe8000788c0ff */
[----:B------:R-:W-:Y:S09]  /*5360*/  P2R R190, PR, RZ, 0x10 ;  /* 0x00000010ffbe7803 */ /* 0x000ff20000000000 */
[----:B------:R-:W-:Y:S02]  /*5370*/  @P4 MOV R77, R16 ;  /* 0x00000010004d4202 */ /* 0x000fe40000000f00 */
[----:B------:R-:W-:Y:S01]  /*5380*/  @P4 LOP3.LUT R75, R17, 0xffff, RZ, 0xc0, !PT ;  /* 0x0000ffff114b4812 */ /* 0x000fe200078ec0ff */
[----:B--23--:R-:W-:Y:S06]  /*5390*/  @!P0 BRA `(.L_x_101) ;  /* 0x0000000000a48947 */ /* 0x00cfec0003800000 */
[----:B------:R-:W-:Y:S01]  /*53a0*/  IMAD.HI.U32 R23, R178, R71, RZ ;  /* 0x00000047b2177227 */ /* 0x000fe200078e00ff */
[----:B------:R-:W-:Y:S02]  /*53b0*/  ISETP.NE.AND P0, PT, R70, 0x1, PT ;  /* 0x000000014600780c */ /* 0x000fe40003f05270 */
[----:B------:R-:W-:Y:S01]  /*53c0*/  ISETP.NE.AND P2, PT, R72, 0x1, PT ;  /* 0x000000014800780c */ /* 0x000fe20003f45270 */
[----:B------:R-:W-:Y:S01]  /*53d0*/  IMAD.HI.U32 R22, R177, R168, RZ ;  /* 0x000000a8b1167227 */ /* 0x000fe200078e00ff */
[----:B------:R-:W-:Y:S02]  /*53e0*/  SHF.R.U32.HI R23, RZ, R174, R23 ;  /* 0x000000aeff177219 */ /* 0x000fe40000011617 */
[----:B------:R-:W-:Y:S01]  /*53f0*/  ISETP.NE.AND P3, PT, R74, 0x1, PT ;  /* 0x000000014a00780c */ /* 0x000fe20003f65270 */
[----:B------:R-:W-:Y:S01]  /*5400*/  IMAD.HI.U32 R26, R77, R168, RZ ;  /* 0x000000a84d1a7227 */ /* 0x000fe200078e00ff */
[----:B------:R-:W-:Y:S02]  /*5410*/  SHF.R.U32.HI R22, RZ, R169, R22 ;  /* 0x000000a9ff167219 */ /* 0x000fe40000011616 */
[----:B------:R-:W-:Y:S01]  /*5420*/  SEL R3, R178, R23, !P0 ;  /* 0x00000017b2037207 */ /* 0x000fe20004000000 */
[----:B------:R-:W-:Y:S01]  /*5430*/  IMAD.HI.U32 R23, R75, R71, RZ ;  /* 0x000000474b177227 */ /* 0x000fe200078e00ff */
[----:B------:R-:W-:Y:S02]  /*5440*/  SEL R7, R177, R22, !P3 ;  /* 0x00000016b1077207 */ /* 0x000fe40005800000 */
[----:B------:R-:W-:Y:S01]  /*5450*/  SHF.R.U32.HI R26, RZ, R169, R26 ;  /* 0x000000a9ff1a7219 */ /* 0x000fe2000001161a */
[-C--:B------:R-:W-:Y:S04]  /*5460*/  IMAD.HI.U32 R22, R3, R68.reuse, RZ ;  /* 0x0000004403167227 */ /* 0x080fe800078e00ff */
[----:B------:R-:W-:Y:S01]  /*5470*/  IMAD.HI.U32 R24, R7, R68, RZ ;  /* 0x0000004407187227 */ /* 0x000fe200078e00ff */
[-C--:B------:R-:W-:Y:S02]  /*5480*/  @P2 SHF.R.U32.HI R3, RZ, R69.reuse, R22 ;  /* 0x00000045ff032219 */ /* 0x080fe40000011616 */
[----:B------:R-:W-:Y:S02]  /*5490*/  SHF.R.U32.HI R22, RZ, R174, R23 ;  /* 0x000000aeff167219 */ /* 0x000fe40000011617 */
[----:B------:R-:W-:Y:S01]  /*54a0*/  @P2 SHF.R.U32.HI R7, RZ, R69, R24 ;  /* 0x00000045ff072219 */ /* 0x000fe20000011618 */
[C---:B------:R-:W-:Y:S01]  /*54b0*/  IMAD R2, R72.reuse, R3, RZ ;  /* 0x0000000348027224 */ /* 0x040fe200078e02ff */
[----:B------:R-:W-:Y:S02]  /*54c0*/  SEL R5, R75, R22, !P0 ;  /* 0x000000164b057207 */ /* 0x000fe40004000000 */
[----:B------:R-:W-:Y:S01]  /*54d0*/  SEL R3, R77, R26, !P3 ;  /* 0x0000001a4d037207 */ /* 0x000fe20005800000 */
[----:B------:R-:W-:Y:S01]  /*54e0*/  IMAD R4, R72, R7, RZ ;  /* 0x0000000748047224 */ /* 0x000fe200078e02ff */
[C---:B------:R-:W-:Y:S01]  /*54f0*/  ISETP.GE.AND P0, PT, R5.reuse, R2, PT ;  /* 0x000000020500720c */ /* 0x040fe20003f06270 */
[----:B------:R-:W-:Y:S03]  /*5500*/  IMAD.HI.U32 R6, R5, R68, RZ ;  /* 0x0000004405067227 */ /* 0x000fe600078e00ff */
[----:B------:R-:W-:Y:S01]  /*5510*/  ISETP.GE.OR P0, PT, R3, R4, P0 ;  /* 0x000000040300720c */ /* 0x000fe20000706670 */
[----:B------:R-:W-:Y:S01]  /*5520*/  IMAD.MOV R4, RZ, RZ, -R3 ;  /* 0x000000ffff047224 */ /* 0x000fe200078e0a03 */
[-C--:B------:R-:W-:Y:S03]  /*5530*/  SHF.R.U32.HI R6, RZ, R69.reuse, R6 ;  /* 0x00000045ff067219 */ /* 0x080fe60000011606 */
[----:B------:R-:W-:Y:S01]  /*5540*/  IMAD R77, R74, R4, R77 ;  /* 0x000000044a4d7224 */ /* 0x000fe200078e024d */
[----:B------:R-:W-:Y:S05]  /*5550*/  SEL R15, R5, R6, !P2 ;  /* 0x00000006050f7207 */ /* 0x000fea0005000000 */
[----:B------:R-:W-:Y:S02]  /*5560*/  IMAD.MOV R6, RZ, RZ, -R15 ;  /* 0x000000ffff067224 */ /* 0x000fe400078e0a0f */
[C---:B------:R-:W-:Y:S04]  /*5570*/  @!P0 IMAD.HI.U32 R2, R3.reuse, R68, RZ ;  /* 0x0000004403028227 */ /* 0x040fe800078e00ff */
[----:B------:R-:W-:Y:S01]  /*5580*/  IMAD R6, R72, R6, R5 ;  /* 0x0000000648067224 */ /* 0x000fe200078e0205 */
[----:B------:R-:W-:Y:S04]  /*5590*/  @!P0 SHF.R.U32.HI R2, RZ, R69, R2 ;  /* 0x00000045ff028219 */ /* 0x000fe80000011602 */
[----:B------:R-:W-:Y:S02]  /*55a0*/  @!P0 SEL R0, R3, R2, !P2 ;  /* 0x0000000203008207 */ /* 0x000fe40005000000 */
[----:B------:R-:W-:Y:S02]  /*55b0*/  IADD3 R2, PT, PT, -R5, RZ, RZ ;  /* 0x000000ff05027210 */ /* 0x000fe40007ffe1ff */
[----:B------:R-:W-:Y:S01]  /*55c0*/  @!P0 IADD3 R8, PT, PT, R15, -R0, RZ ;  /* 0x800000000f088210 */ /* 0x000fe20007ffe0ff */
[----:B------:R-:W-:Y:S02]  /*55d0*/  @!P0 IMAD R0, R7, R6, R0 ;  /* 0x0000000607008224 */ /* 0x000fe400078e0200 */
[----:B------:R-:W-:Y:S02]  /*55e0*/  IMAD R75, R70, R2, R75 ;  /* 0x00000002464b7224 */ /* 0x000fe400078e024b */
[----:B------:R-:W-:Y:S02]  /*55f0*/  @!P0 IMAD R5, R8, R72, R3 ;  /* 0x0000004808058224 */ /* 0x000fe400078e0203 */
[----:B------:R-:W-:Y:S04]  /*5600*/  @!P0 IMAD.MOV.U32 R3, RZ, RZ, R0 ;  /* 0x000000ffff038224 */ /* 0x000fe800078e0000 */
[----:B------:R-:W-:Y:S02]  /*5610*/  IMAD R77, R3, R74, R77 ;  /* 0x0000004a034d7224 */ /* 0x000fe400078e024d */
[----:B------:R-:W-:Y:S07]  /*5620*/  IMAD R75, R5, R70, R75 ;  /* 0x00000046054b7224 */ /* 0x000fee00078e024b */
.L_x_101:
[----:B-1----:R-:W-:Y:S01]  /*5630*/  @!P1 ISETP.NE.AND P0, PT, R10, 0x1, PT ;  /* 0x000000010a00980c */ /* 0x002fe20003f05270 */
[----:B------:R-:W-:Y:S01]  /*5640*/  @!P1 IMAD.HI.U32 R0, R77, R12, RZ ;  /* 0x0000000c4d009227 */ /* 0x000fe200078e00ff */
[----:B------:R-:W-:Y:S01]  /*5650*/  @!P1 ISETP.NE.AND P2, PT, R9, 0x1, PT ;  /* 0x000000010900980c */ /* 0x000fe20003f45270 */
[----:B------:R-:W-:Y:S01]  /*5660*/  ULOP3.LUT UP0, URZ, UR48, 0x1b0, URZ, 0xc0, !UPT ;  /* 0x000001b030ff7892 */ /* 0x000fe2000f80c0ff */
[----:B------:R-:W-:Y:S01]  /*5670*/  R2UR UR42, R21 ;  /* 0x00000000152a72ca */ /* 0x000fe200000e0000 */
[----:B------:R-:W-:Y:S01]  /*5680*/  @!P1 IMAD.HI.U32 R3, R75, R11, RZ ;  /* 0x0000000b4b039227 */ /* 0x000fe200078e00ff */
[----:B------:R-:W-:Y:S02]  /*5690*/  @!P1 SHF.R.U32.HI R0, RZ, R13, R0 ;  /* 0x0000000dff009219 */ /* 0x000fe40000011600 */
[----:B------:R-:W-:Y:S01]  /*56a0*/  R2UR UR41, R20 ;  /* 0x00000000142972ca */ /* 0x000fe200000e0000 */
[----:B------:R-:W-:Y:S01]  /*56b0*/  VIADD R192, R192, 0x1 ;  /* 0x00000001c0c07836 */ /* 0x000fe20000000000 */
[----:B------:R-:W-:Y:S02]  /*56c0*/  @!P1 SHF.R.U32.HI R2, RZ, R14, R3 ;  /* 0x0000000eff029219 */ /* 0x000fe40000011603 */
[----:B------:R-:W-:Y:S02]  /*56d0*/  @!P1 SEL R3, R77, R0, !P2 ;  /* 0x000000004d039207 */ /* 0x000fe40005000000 */
[----:B------:R-:W-:Y:S02]  /*56e0*/  @!P1 SEL R2, R75, R2, !P0 ;  /* 0x000000024b029207 */ /* 0x000fe40004000000 */
[----:B------:R-:W-:Y:S01]  /*56f0*/  @P4 SHF.R.U32.HI R179, RZ, 0x10, R17 ;  /* 0x00000010ffb34819 */ /* 0x000fe20000011611 */
[----:B------:R-:W-:Y:S02]  /*5700*/  USHF.L.U32 UR42, UR42, 0x7, URZ ;  /* 0x000000072a2a7899 */ /* 0x000fe400080006ff */
[----:B------:R-:W-:Y:S02]  /*5710*/  @!P1 IMAD.IADD R0, R2, 0x1, -R3 ;  /* 0x0000000102009824 */ /* 0x000fe400078e0a03 */
[----:B------:R-:W-:Y:S01]  /*5720*/  @!P1 IMAD.IADD R2, R3, 0x1, -R2 ;  /* 0x0000000103029824 */ /* 0x000fe200078e0a02 */
[----:B------:R-:W-:Y:S01]  /*5730*/  USHF.L.U32 UR41, UR41, 0x8, URZ ;  /* 0x0000000829297899 */ /* 0x000fe200080006ff */
[----:B------:R-:W-:Y:S02]  /*5740*/  @!P1 IMAD R77, R0, R9, R77 ;  /* 0x00000009004d9224 */ /* 0x000fe400078e024d */
[----:B------:R-:W-:Y:S01]  /*5750*/  @!P1 IMAD R75, R2, R10, R75 ;  /* 0x0000000a024b9224 */ /* 0x000fe200078e024b */
[----:B------:R-:W-:Y:S08]  /*5760*/  BRA.U !UP0, `(.L_x_102) ;  /* 0x0000000108407547 */ /* 0x000ff0000b800000 */
[----:B------:R-:W1:Y:S01]  /*5770*/  LDCU.64 UR8, c[0x4][0x88] ;  /* 0x01001100ff0877ac */ /* 0x000e620008000a00 */
[----:B------:R-:W-:Y:S01]  /*5780*/  MOV R3, 0x0 ;  /* 0x0000000000037802 */ /* 0x000fe20000000f00 */
[----:B------:R-:W-:Y:S02]  /*5790*/  HFMA2 R12, -RZ, RZ, 0, 5.9604644775390625e-08 ;  /* 0x00000001ff0c7431 */ /* 0x000fe400000001ff */
[----:B------:R-:W-:Y:S02]  /*57a0*/  IMAD.MOV.U32 R8, RZ, RZ, 0x70 ;  /* 0x00000070ff087424 */ /* 0x000fe400078e00ff */
[----:B------:R-:W-:Y:S01]  /*57b0*/  IMAD.MOV.U32 R13, RZ, RZ, RZ ;  /* 0x000000ffff0d7224 */ /* 0x000fe200078e00ff */
[----:B------:R-:W2:Y:S01]  /*57c0*/  LDCU.64 UR6, c[0x4][0x90] ;  /* 0x01001200ff0677ac */ /* 0x000ea20008000a00 */
[----:B------:R-:W3:Y:S01]  /*57d0*/  LDC.64 R2, c[0x4][R3] ;  /* 0x0100000003027b82 */ /* 0x000ee20000000a00 */
[----:B------:R-:W4:Y:S01]  /*57e0*/  LDCU.64 UR4, c[0x4][0x8] ;  /* 0x01000100ff0477ac */ /* 0x000f220008000a00 */
[----:B-1----:R-:W-:Y:S01]  /*57f0*/  MOV R5, UR9 ;  /* 0x0000000900057c02 */ /* 0x002fe20008000f00 */
[----:B------:R-:W-:Y:S01]  /*5800*/  IMAD.U32 R4, RZ, RZ, UR8 ;  /* 0x00000008ff047e24 */ /* 0x000fe2000f8e00ff */
[----:B--2---:R-:W-:Y:S01]  /*5810*/  MOV R7, UR7 ;  /* 0x0000000700077c02 */ /* 0x004fe20008000f00 */
[----:B------:R-:W-:Y:S01]  /*5820*/  IMAD.U32 R6, RZ, RZ, UR6 ;  /* 0x00000006ff067e24 */ /* 0x000fe2000f8e00ff */
[----:B----4-:R-:W-:Y:S01]  /*5830*/  MOV R11, UR5 ;  /* 0x00000005000b7c02 */ /* 0x010fe20008000f00 */
[----:B------:R-:W-:Y:S02]  /*5840*/  IMAD.U32 R10, RZ, RZ, UR4 ;  /* 0x00000004ff0a7e24 */ /* 0x000fe4000f8e00ff */
[----:B------:R-:W-:Y:S07]  /*5850*/  LEPC R20, `(.L_x_102) ;  /* 0x000000001014794e */ /* 0x000fee0000000000 */
[----:B---3-5:R-:W-:Y:S05]  /*5860*/  CALL.ABS.NOINC R2 ;  /* 0x0000000002007343 */ /* 0x028fea0003c00000 */
.L_x_102:
[----:B------:R-:W-:Y:S01]  /*5870*/  LOP3.LUT P0, RZ, R188, 0x1b0, RZ, 0xc0, !PT ;  /* 0x000001b0bcff7812 */ /* 0x000fe2000780c0ff */
[----:B------:R-:W-:Y:S11]  /*5880*/  BSSY.RECONVERGENT B6, `(.L_x_103) ;  /* 0x0000013000067945 */ /* 0x000ff60003800200 */
[----:B------:R-:W-:Y:S01]  /*5890*/  @!UPT UIADD3 URZ, UPT, UPT, URZ, URZ, URZ ;  /* 0x000000fffffff290 */ /* 0x000fe2000fffe0ff */
[----:B------:R-:W-:Y:S05]  /*58a0*/  @!P0 BRA `(.L_x_104) ;  /* 0x0000000000408947 */ /* 0x000fea0003800000 */
        /* <DEDUP_REMOVED lines=16> */
.L_x_104:
[----:B------:R-:W-:Y:S05]  /*59b0*/  BSYNC.RECONVERGENT B6 ;  /* 0x0000000000067941 */ /* 0x000fea0003800200 */
.L_x_103:
[----:B------:R-:W-:Y:S01]  /*59c0*/  ISETP.NE.U32.AND P4, PT, R166, RZ, PT ;  /* 0x000000ffa600720c */ /* 0x000fe20003f85070 */
[----:B------:R-:W-:Y:S01]  /*59d0*/  UISETP.NE.AND UP2, UPT, UR50, URZ, UPT ;  /* 0x000000ff3200728c */ /* 0x000fe2000bf45270 */
[----:B------:R-:W-:Y:S01]  /*59e0*/  ISETP.NE.U32.AND P2, PT, RZ, UR38, PT ;  /* 0x00000026ff007c0c */ /* 0x000fe2000bf45070 */
[----:B------:R-:W-:Y:S01]  /*59f0*/  UISETP.NE.U32.AND UP1, UPT, UR44, URZ, UPT ;  /* 0x000000ff2c00728c */ /* 0x000fe2000bf25070 */
[----:B------:R-:W-:Y:S01]  /*5a00*/  ISETP.NE.AND.EX P4, PT, R167, RZ, PT, P4 ;  /* 0x000000ffa700720c */ /* 0x000fe20003f85340 */
[----:B------:R-:W-:Y:S01]  /*5a10*/  UPLOP3.LUT UP0, UPT, UPT, UPT, UPT, 0x40, 0x4 ;  /* 0x000000000004789c */ /* 0x000fe20003f0e870 */
[----:B------:R-:W-:Y:S01]  /*5a20*/  ISETP.NE.AND.EX P2, PT, RZ, UR39, PT, P2 ;  /* 0x00000027ff007c0c */ /* 0x000fe2000bf45320 */
[----:B------:R-:W-:Y:S01]  /*5a30*/  UISETP.NE.AND.EX UP1, UPT, UR45, URZ, UPT, UP1 ;  /* 0x000000ff2d00728c */ /* 0x000fe2000bf25310 */
[----:B------:R-:W-:Y:S04]  /*5a40*/  PLOP3.LUT P1, PT, PT, PT, UP2, 0x80, 0x8 ;  /* 0x000000000008781c */ /* 0x000fe80003f2f028 */
[----:B------:R-:W-:Y:S06]  /*5a50*/  @UP2 UPLOP3.LUT UP0, UPT, UPT, UPT, UP1, 0x80, 0x8 ;  /* 0x000000000008289c */ /* 0x000fec0003f0f010 */
[----:B------:R-:W-:Y:S01]  /*5a60*/  PLOP3.LUT P0, PT, PT, PT, UP0, 0x80, 0x8 ;  /* 0x000000000008781c */ /* 0x000fe20003f0f008 */
[----:B------:R-:W-:Y:S01]  /*5a70*/  @!UPT UIADD3 URZ, UPT, UPT, URZ, URZ, URZ ;  /* 0x000000fffffff290 */ /* 0x000fe2000fffe0ff */
[----:B------:R-:W-:Y:S11]  /*5a80*/  BRA.U !UP1, `(.L_x_105) ;  /* 0x0000000109387547 */ /* 0x000ff6000b800000 */
[----:B------:R-:W-:Y:S01]  /*5a90*/  UISETP.NE.U32.AND UP0, UPT, UR38, URZ, UPT ;  /* 0x000000ff2600728c */ /* 0x000fe2000bf05070 */
[----:B------:R-:W-:Y:S02]  /*5aa0*/  HFMA2 R0, -RZ, RZ, 0, 5.9604644775390625e-08 ;  /* 0x00000001ff007431 */ /* 0x000fe400000001ff */
[----:B------:R-:W-:Y:S01]  /*5ab0*/  IMAD.MOV.U32 R171, RZ, RZ, 0x1 ;  /* 0x00000001ffab7424 */ /* 0x000fe200078e00ff */
[----:B------:R-:W-:Y:S06]  /*5ac0*/  UISETP.NE.AND.EX UP0, UPT, UR39, URZ, UPT, UP0 ;  /* 0x000000ff2700728c */ /* 0x000fec000bf05300 */
[----:B------:R-:W-:Y:S05]  /*5ad0*/  PLOP3.LUT P3, PT, PT, PT, UP0, 0x80, 0x8 ;  /* 0x000000000008781c */ /* 0x000fea0003f6f008 */
[----:B------:R-:W1:Y:S01]  /*5ae0*/  @UP0 LDCU.64 UR6, c[0x0][0x888] ;  /* 0x00011100ff0607ac */ /* 0x000e620008000a00 */
[----:B------:R-:W-:Y:S07]  /*5af0*/  @UP0 UIMAD UR4, UR36, UR44, URZ ;  /* 0x0000002c240402a4 */ /* 0x000fee000f8e02ff */
[----:B------:R-:W-:Y:S01]  /*5b00*/  @!P3 PRMT R171, R0, 0x7610, R171 ;  /* 0x0000761000abb816 */ /* 0x000fe200000000ab */
[----:B-1----:R-:W-:Y:S03]  /*5b10*/  @UP0 UIMAD.WIDE UR6, UR4, 0x4, UR6 ;  /* 0x00000004040608a5 */ /* 0x002fe6000f8e0206 */
[----:B------:R-:W1:Y:S03]  /*5b20*/  @!UP0 LDCU UR4, c[0x0][0x880] ;  /* 0x00011000ff0487ac */ /* 0x000e660008000800 */
[----:B------:R-:W-:Y:S01]  /*5b30*/  IMAD.U32 R2, RZ, RZ, UR6 ;  /* 0x00000006ff027e24 */ /* 0x000fe2000f8e00ff */
[----:B------:R-:W-:Y:S05]  /*5b40*/  MOV R3, UR7 ;  /* 0x0000000700037c02 */ /* 0x000fea0008000f00 */
[----:B-----5:R2:W5:Y:S02]  /*5b50*/  @P3 LDG.E R81, desc[UR46][R2.64] ;  /* 0x0000002e02513981 */ /* 0x020564000c1e1900 */
[----:B-12---:R-:W-:Y:S02]  /*5b60*/  @!P3 IMAD.U32 R81, RZ, RZ, UR4 ;  /* 0x00000004ff51be24 */ /* 0x006fe4000f8e00ff */
.L_x_105:
[----:B------:R-:W-:Y:S05]  /*5b70*/  @!P4 BRA `(.L_x_106) ;  /* 0x000000000020c947 */ /* 0x000fea0003800000 */
[----:B------:R-:W-:Y:S04]  /*5b80*/  ISETP.NE.U32.AND P3, PT, R164, RZ, PT ;  /* 0x000000ffa400720c */ /* 0x000fe80003f65070 */
[----:B------:R-:W-:Y:S11]  /*5b90*/  ISETP.NE.AND.EX P3, PT, R165, RZ, PT, P3 ;  /* 0x000000ffa500720c */ /* 0x000ff60003f65330 */
[----:B------:R-:W-:Y:S02]  /*5ba0*/  @!UPT UIADD3 URZ, UPT, UPT, URZ, URZ, URZ ;  /* 0x000000fffffff290 */ /* 0x000fe4000fffe0ff */
[----:B------:R-:W1:Y:S01]  /*5bb0*/  @P3 LDC.64 R2, c[0x0][0x8a8] ;  /* 0x00022a00ff023b82 */ /* 0x000e620000000a00 */
[----:B------:R-:W-:Y:S04]  /*5bc0*/  @P3 IMAD R0, R166, UR36, RZ ;  /* 0x00000024a6003c24 */ /* 0x000fe8000f8e02ff */
[----:B-1----:R-:W-:Y:S05]  /*5bd0*/  @P3 IMAD.WIDE R2, R0, 0x4, R2 ;  /* 0x0000000400023825 */ /* 0x002fea00078e0202 */
[----:B-----5:R1:W5:Y:S02]  /*5be0*/  @P3 LDG.E R78, desc[UR46][R2.64] ;  /* 0x0000002e024e3981 */ /* 0x020364000c1e1900 */
[----:B-1----:R-:W2:Y:S02]  /*5bf0*/  @!P3 LDC R78, c[0x0][0x8a0] ;  /* 0x00022800ff4ebb82 */ /* 0x002ea40000000800 */
.L_x_106:
[----:B-----5:R-:W-:Y:S01]  /*5c00*/  FSETP.NEU.AND P4, PT, R81, RZ, PT ;  /* 0x000000ff5100720b */ /* 0x020fe20003f8d000 */
[----:B------:R-:W-:Y:S01]  /*5c10*/  BSSY B1, `(.L_x_107) ;  /* 0x0000047000017945 */ /* 0x000fe20003800000 */
[----:B------:R-:W-:Y:S01]  /*5c20*/  SEL R5, RZ, 0xffffffff, P2 ;  /* 0xffffffffff057807 */ /* 0x000fe20001000000 */
[----:B------:R-:W-:Y:S01]  /*5c30*/  IMAD.MOV.U32 R196, RZ, RZ, 0x1 ;  /* 0x00000001ffc47424 */ /* 0x000fe200078e00ff */
[----:B------:R-:W-:Y:S01]  /*5c40*/  LOP3.LUT P3, RZ, R171, 0xff, RZ, 0xc0, !PT ;  /* 0x000000ffabff7812 */ /* 0x000fe2000786c0ff */
[C---:B------:R-:W-:Y:S01]  /*5c50*/  IMAD R80, R76.reuse, 0x100, R79 ;  /* 0x000001004c507824 */ /* 0x040fe200078e024f */
[----:B------:R-:W-:Y:S02]  /*5c60*/  @P1 SEL R0, RZ, 0xffffffff, P4 ;  /* 0xffffffffff001807 */ /* 0x000fe40002000000 */
[----:B------:R-:W-:Y:S02]  /*5c70*/  CS2R R162, SRZ ;  /* 0x0000000000a27805 */ /* 0x000fe4000001ff00 */
[----:B------:R-:W-:Y:S02]  /*5c80*/  LEA R3, R181, UR49, 0x3 ;  /* 0x00000031b5037c11 */ /* 0x000fe4000f8e18ff */
[----:B------:R-:W-:Y:S02]  /*5c90*/  CS2R R160, SRZ ;  /* 0x0000000000a07805 */ /* 0x000fe4000001ff00 */
[----:B------:R-:W-:Y:S02]  /*5ca0*/  @P0 SEL R0, R5, R0, !P3 ;  /* 0x0000000005000207 */ /* 0x000fe40005800000 */
[----:B------:R-:W-:Y:S02]  /*5cb0*/  CS2R R158, SRZ ;  /* 0x00000000009e7805 */ /* 0x000fe4000001ff00 */
[----:B------:R-:W-:Y:S02]  /*5cc0*/  LEA R191, R76, UR49, 0x3 ;  /* 0x000000314cbf7c11 */ /* 0x000fe4000f8e18ff */
[----:B------:R-:W-:Y:S02]  /*5cd0*/  CS2R R156, SRZ ;  /* 0x00000000009c7805 */ /* 0x000fe4000001ff00 */
[----:B------:R-:W-:Y:S02]  /*5ce0*/  @P1 LOP3.LUT R0, R0, 0x1, RZ, 0xc0, !PT ;  /* 0x0000000100001812 */ /* 0x000fe400078ec0ff */
[----:B------:R-:W-:Y:S02]  /*5cf0*/  CS2R R154, SRZ ;  /* 0x00000000009a7805 */ /* 0x000fe4000001ff00 */
[----:B------:R-:W-:Y:S02]  /*5d00*/  SHF.L.U32 R2, R183, 0x1f, RZ ;  /* 0x0000001fb7027819 */ /* 0x000fe400000006ff */
[----:B------:R-:W-:Y:S02]  /*5d10*/  CS2R R152, SRZ ;  /* 0x0000000000987805 */ /* 0x000fe4000001ff00 */
[----:B------:R-:W-:Y:S02]  /*5d20*/  ISETP.NE.U32.OR P6, PT, R0, 0x1, !P1 ;  /* 0x000000010000780c */ /* 0x000fe40004fc5470 */
[----:B------:R-:W-:Y:S02]  /*5d30*/  CS2R R150, SRZ ;  /* 0x0000000000967805 */ /* 0x000fe4000001ff00 */
[----:B------:R-:W-:Y:S02]  /*5d40*/  PLOP3.LUT P2, PT, PT, PT, UP1, 0x80, 0x8 ;  /* 0x000000000008781c */ /* 0x000fe40003f4f018 */
[----:B------:R-:W-:Y:S02]  /*5d50*/  CS2R R148, SRZ ;  /* 0x0000000000947805 */ /* 0x000fe4000001ff00 */
[----:B------:R-:W-:Y:S02]  /*5d60*/  SEL R0, RZ, 0xffffffff, P4 ;  /* 0xffffffffff007807 */ /* 0x000fe40002000000 */
[----:B------:R-:W-:Y:S03]  /*5d70*/  P2R R204, PR, RZ, 0x40 ;  /* 0x00000040ffcc7803 */ /* 0x000fe60000000000 */
[----:B------:R-:W-:Y:S04]  /*5d80*/  @P6 SHF.L.U32 R4, R180, 0x1f, RZ ;  /* 0x0000001fb4046819 */ /* 0x000fe800000006ff */
[----:B------:R-:W-:Y:S01]  /*5d90*/  @P2 SEL R0, R5, R0, !P3 ;  /* 0x0000000005002207 */ /* 0x000fe20005800000 */
[----:B------:R-:W1:Y:S03]  /*5da0*/  @P6 SYNCS.PHASECHK.TRANS64.TRYWAIT P1, [R3+URZ+0x50], R4 ;  /* 0x00005004030065a7 */ /* 0x000e6600080211ff */
[----:B------:R-:W-:Y:S04]  /*5db0*/  LOP3.LUT R0, R0, 0x1, RZ, 0xc0, !PT ;  /* 0x0000000100007812 */ /* 0x000fe800078ec0ff */
[----:B------:R-:W-:Y:S04]  /*5dc0*/  ISETP.NE.U32.AND P5, PT, R0, 0x1, PT ;  /* 0x000000010000780c */ /* 0x000fe80003fa5070 */
[----:B------:R-:W-:Y:S01]  /*5dd0*/  P2R R197, PR, RZ, 0x20 ;  /* 0x00000020ffc57803 */ /* 0x000fe20000000000 */
[----:B------:R3:W4:Y:S01]  /*5de0*/  SYNCS.PHASECHK.TRANS64.TRYWAIT P0, [R191+URZ+0xc0], R2 ;  /* 0x0000c002bf0075a7 */ /* 0x00072200080011ff */
[----:B-1----:R-:W-:Y:S01]  /*5df0*/  @P6 SEL R196, RZ, 0x1, !P1 ;  /* 0x00000001ffc46807 */ /* 0x002fe20004800000 */
[----:B---3--:R-:W-:Y:S06]  /*5e00*/  @!P6 BRA `(.L_x_108) ;  /* 0x00000000009ce947 */ /* 0x008fec0003800000 */
[----:B------:R-:W-:Y:S01]  /*5e10*/  @P5 IMAD R6, R181, 0x2000, R186 ;  /* 0x00002000b5065824 */ /* 0x000fe200078e02ba */
[----:B------:R-:W-:Y:S01]  /*5e20*/  ISETP.NE.AND P1, PT, R196, RZ, PT ;  /* 0x000000ffc400720c */ /* 0x000fe20003f25270 */
[----:B------:R-:W-:Y:S01]  /*5e30*/  BSSY B0, `(.L_x_109) ;  /* 0x0000010000007945 */ /* 0x000fe20003800000 */
[----:B------:R-:W-:Y:S01]  /*5e40*/  CS2R R150, SRZ ;  /* 0x0000000000967805 */ /* 0x000fe2000001ff00 */
[--C-:B------:R-:W-:Y:S01]  /*5e50*/  @P5 IMAD R7, R187, -0x10, R6.reuse ;  /* 0xfffffff0bb075824 */ /* 0x100fe200078e0206 */
[----:B------:R-:W-:Y:S01]  /*5e60*/  CS2R R148, SRZ ;  /* 0x0000000000947805 */ /* 0x000fe2000001ff00 */
[----:B------:R-:W-:Y:S01]  /*5e70*/  @P5 IMAD R5, R185, -0x10, R6 ;  /* 0xfffffff0b9055824 */ /* 0x000fe200078e0206 */
[----:B------:R-:W-:Y:S01]  /*5e80*/  CS2R R158, SRZ ;  /* 0x00000000009e7805 */ /* 0x000fe2000001ff00 */
[----:B------:R-:W-:Y:S01]  /*5e90*/  @P5 IMAD R4, R184, 0x10, R7 ;  /* 0x00000010b8045824 */ /* 0x000fe200078e0207 */
[----:B------:R-:W-:Y:S02]  /*5ea0*/  CS2R R156, SRZ ;  /* 0x00000000009c7805 */ /* 0x000fe4000001ff00 */
[----:B------:R-:W-:Y:S02]  /*5eb0*/  CS2R R154, SRZ ;  /* 0x00000000009a7805 */ /* 0x000fe4000001ff00 */
[----:B------:R-:W-:Y:S02]  /*5ec0*/  CS2R R152, SRZ ;  /* 0x0000000000987805 */ /* 0x000fe4000001ff00 */
[----:B------:R-:W-:Y:S02]  /*5ed0*/  CS2R R162, SRZ ;  /* 0x0000000000a27805 */ /* 0x000fe4000001ff00 */
[----:B------:R-:W-:Y:S01]  /*5ee0*/  CS2R R160, SRZ ;  /* 0x0000000000a07805 */ /* 0x000fe2000001ff00 */
[----:B------:R-:W-:Y:S06]  /*5ef0*/  @P1 BRA `(.L_x_110) ;  /* 0x00000000000c1947 */ /* 0x000fec0003800000 */
[----:B------:R-:W-:Y:S04]  /*5f00*/  SHF.L.U32 R0, R180, 0x1f, RZ ;  /* 0x0000001fb4007819 */ /* 0x000fe800000006ff */
[----:B------:R-:W1:Y:S02]  /*5f10*/  SYNCS.PHASECHK.TRANS64.TRYWAIT P1, [R3+URZ+0x50], R0 ;  /* 0x00005000030075a7 */ /* 0x000e6400080211ff */
[----:B-1----:R-:W-:Y:S05]  /*5f20*/  @!P1 BRA `(.L_x_111) ;  /* 0x0000006000989947 */ /* 0x002fea0003800000 */
.L_x_110:
[----:B------:R-:W-:Y:S05]  /*5f30*/  BSYNC B0 ;  /* 0x0000000000007941 */ /* 0x000fea0003800000 */
.L_x_109:
[----:B------:R-:W-:Y:S01]  /*5f40*/  ISETP.NE.AND P1, PT, R197, RZ, PT ;  /* 0x000000ffc500720c */ /* 0x000fe20003f25270 */
[----:B-1----:R-:W-:Y:S02]  /*5f50*/  VIADD R3, R3, 0x70 ;  /* 0x0000007003037836 */ /* 0x002fe40000000000 */
[----:B------:R-:W-:Y:S02]  /*5f60*/  IMAD.U32 R0, RZ, RZ, UR37 ;  /* 0x00000025ff007e24 */ /* 0x000fe4000f8e00ff */
[----:B------:R-:W-:Y:S03]  /*5f70*/  VIADD R181, R181, 0x1 ;  /* 0x00000001b5b57836 */ /* 0x000fe60000000000 */
[----:B------:R-:W-:Y:S05]  /*5f80*/  PRMT R0, R0, 0x654, R3 ;  /* 0x0000065400007816 */ /* 0x000fea0000000003 */
[----:B------:R1:W3:Y:S04]  /*5f90*/  @P1 LDS.128 R148, [R6] ;  /* 0x0000000006941984 */ /* 0x0002e80000000c00 */
[----:B------:R1:W1:Y:S04]  /*5fa0*/  @P1 LDS.128 R156, [R5+0x20] ;  /* 0x00002000059c1984 */ /* 0x0002680000000c00 */
[----:B------:R1:W1:Y:S04]  /*5fb0*/  @P1 LDS.128 R152, [R7+0x10] ;  /* 0x0000100007981984 */ /* 0x0002680000000c00 */
[----:B------:R1:W1:Y:S01]  /*5fc0*/  @P1 LDS.128 R160, [R4+0x10] ;  /* 0x0000100004a01984 */ /* 0x0002620000000c00 */
[C---:B------:R-:W-:Y:S01]  /*5fd0*/  ISETP.NE.AND P1, PT, R181.reuse, 0x4, PT ;  /* 0x00000004b500780c */ /* 0x040fe20003f25270 */
[----:B------:R-:W-:Y:S01]  /*5fe0*/  @!PT LDS RZ, [RZ] ;  /* 0x00000000fffff984 */ /* 0x000fe20000000800 */
[----:B------:R-:W-:Y:S01]  /*5ff0*/  @!PT LDS RZ, [RZ] ;  /* 0x00000000fffff984 */ /* 0x000fe20000000800 */
[----:B------:R-:W-:Y:S01]  /*6000*/  @!PT LDS RZ, [RZ] ;  /* 0x00000000fffff984 */ /* 0x000fe20000000800 */
[----:B------:R-:W-:Y:S01]  /*6010*/  @!PT LDS RZ, [RZ] ;  /* 0x00000000fffff984 */ /* 0x000fe20000000800 */
[----:B------:R5:W-:Y:S06]  /*6020*/  MEMBAR.ALL.CTA ;  /* 0x0000000000007992 */ /* 0x000bec0000008000 */
[----:B-----5:R-:W5:Y:S01]  /*6030*/  FENCE.VIEW.ASYNC.S ;  /* 0x00000000000073c6 */ /* 0x020f620000000000 */
[----:B------:R-:W-:Y:S02]  /*6040*/  SEL R3, RZ, 0x1, P1 ;  /* 0x00000001ff037807 */ /* 0x000fe40000800000 */
[----:B------:R-:W-:Y:S02]  /*6050*/  SEL R181, R181, RZ, P1 ;  /* 0x000000ffb5b57207 */ /* 0x000fe40000800000 */
[----:B------:R-:W-:Y:S01]  /*6060*/  LOP3.LUT R180, R180, R3, RZ, 0x3c, !PT ;  /* 0x00000003b4b47212 */ /* 0x000fe200078e3cff */
[----:B-----5:R1:W-:Y:S06]  /*6070*/  SYNCS.ARRIVE.TRANS64.RED.A1T0 RZ, [R0+URZ], RZ ;  /* 0x000000ff00ff79a7 */ /* 0x0203ec00081004ff */
.L_x_108:
[----:B------:R-:W-:Y:S05]  /*6080*/  BSYNC B1 ;  /* 0x0000000000017941 */ /* 0x000fea0003800000 */
.L_x_107:
[----:B-1----:R-:W-:Y:S04]  /*6090*/  SHF.R.U32.HI R0, RZ, 0x15, R80 ;  /* 0x00000015ff007819 */ /* 0x002fe80000011650 */
[----:B------:R-:W-:Y:S01]  /*60a0*/  LOP3.LUT P1, RZ, R0, 0x3, R173, 0x48, !PT ;  /* 0x0000000300ff7812 */ /* 0x000fe200078248ad */
[----:B------:R-:W-:Y:S01]  /*60b0*/  @!UPT UIADD3 URZ, UPT, UPT, URZ, URZ, URZ ;  /* 0x000000fffffff290 */ /* 0x000fe2000fffe0ff */
[----:B----4-:R-:W-:Y:S11]  /*60c0*/  @P0 BRA `(.L_x_112) ;  /* 0x0000000000080947 */ /* 0x010ff60003800000 */
[----:B------:R-:W1:Y:S02]  /*60d0*/  SYNCS.PHASECHK.TRANS64.TRYWAIT P0, [R191+URZ+0xc0], R2 ;  /* 0x0000c002bf0075a7 */ /* 0x000e6400080011ff */
[----:B-1----:R-:W-:Y:S05]  /*60e0*/  @!P0 BRA `(.L_x_113) ;  /* 0x00000060003c8947 */ /* 0x002fea0003800000 */
.L_x_112:
[----:B------:R-:W-:Y:S04]  /*60f0*/  BSSY.RECONVERGENT B6, `(.L_x_114) ;  /* 0x0000012000067945 */ /* 0x000fe80003800200 */
[----:B------:R-:W-:Y:S05]  /*6100*/  @!P1 BRA `(.L_x_115) ;  /* 0x0000000000409947 */ /* 0x000fea0003800000 */
[----:B------:R-:W4:Y:S01]  /*6110*/  LDCU.64 UR8, c[0x4][0x78] ;  /* 0x01000f00ff0877ac */ /* 0x000f220008000a00 */
[----:B------:R-:W-:Y:S01]  /*6120*/  MOV R3, 0x0 ;  /* 0x0000000000037802 */ /* 0x000fe20000000f00 */
[----:B------:R-:W-:Y:S02]  /*6130*/  HFMA2 R12, -RZ, RZ, 0, 5.9604644775390625e-08 ;  /* 0x00000001ff0c7431 */ /* 0x000fe400000001ff */
[----:B------:R-:W-:Y:S02]  /*6140*/  IMAD.MOV.U32 R8, RZ, RZ, 0x192 ;  /* 0x00000192ff087424 */ /* 0x000fe400078e00ff */
[----:B------:R-:W-:Y:S01]  /*6150*/  IMAD.MOV.U32 R13, RZ, RZ, RZ ;  /* 0x000000ffff0d7224 */ /* 0x000fe200078e00ff */
[----:B------:R-:W5:Y:S01]  /*6160*/  LDCU.64 UR6, c[0x4][0x80] ;  /* 0x01001000ff0677ac */ /* 0x000f620008000a00 */
[----:B-1----:R-:W1:Y:S01]  /*6170*/  LDC.64 R2, c[0x4][R3] ;  /* 0x0100000003027b82 */ /* 0x002e620000000a00 */
[----:B------:R-:W2:Y:S01]  /*6180*/  LDCU.64 UR4, c[0x4][0x18] ;  /* 0x01000300ff0477ac */ /* 0x000ea20008000a00 */
[----:B----4-:R-:W-:Y:S01]  /*6190*/  MOV R5, UR9 ;  /* 0x0000000900057c02 */ /* 0x010fe20008000f00 */
[----:B------:R-:W-:Y:S01]  /*61a0*/  IMAD.U32 R4, RZ, RZ, UR8 ;  /* 0x00000008ff047e24 */ /* 0x000fe2000f8e00ff */
[----:B-----5:R-:W-:Y:S01]  /*61b0*/  MOV R7, UR7 ;  /* 0x0000000700077c02 */ /* 0x020fe20008000f00 */
[----:B------:R-:W-:Y:S01]  /*61c0*/  IMAD.U32 R6, RZ, RZ, UR6 ;  /* 0x00000006ff067e24 */ /* 0x000fe2000f8e00ff */
[----:B--2---:R-:W-:Y:S01]  /*61d0*/  MOV R11, UR5 ;  /* 0x00000005000b7c02 */ /* 0x004fe20008000f00 */
[----:B------:R-:W-:Y:S02]  /*61e0*/  IMAD.U32 R10, RZ, RZ, UR4 ;  /* 0x00000004ff0a7e24 */ /* 0x000fe4000f8e00ff */
[----:B------:R-:W-:Y:S07]  /*61f0*/  LEPC R20, `(.L_x_115) ;  /* 0x000000001014794e */ /* 0x000fee0000000000 */
[----:B-1-3--:R-:W-:Y:S05]  /*6200*/  CALL.ABS.NOINC R2 ;  /* 0x0000000002007343 */ /* 0x00afea0003c00000 */
.L_x_115:
[----:B------:R-:W-:Y:S05]  /*6210*/  BSYNC.RECONVERGENT B6 ;  /* 0x0000000000067941 */ /* 0x000fea0003800200 */
.L_x_114:
[-C--:B---3--:R-:W-:Y:S01]  /*6220*/  F2FP.F16.E4M3.UNPACK_B R83, R148.reuse ;  /* 0x00000094ff53723e */ /* 0x088fe200020006ff */
[----:B------:R-:W-:Y:S05]  /*6230*/  WARPSYNC.ALL ;  /* 0x0000000000007948 */ /* 0x000fea0003800000 */
[----:B------:R-:W-:Y:S01]  /*6240*/  R2UR UR4, R80 ;  /* 0x00000000500472ca */ /* 0x000fe200000e0000 */
[--C-:B------:R-:W-:Y:S01]  /*6250*/  HADD2.F32 R82, -RZ, R83.reuse.H0_H0 ;  /* 0x20000053ff527230 */ /* 0x100fe20000004100 */
[----:B------:R-:W-:Y:S01]  /*6260*/  F2FP.F16.E4M3.UNPACK_B R85, R148.H1 ;  /* 0x00000094ff55723e */ /* 0x000fe200030006ff */
[----:B------:R-:W-:Y:S01]  /*6270*/  HADD2.F32 R83, -RZ, R83.H1_H1 ;  /* 0x30000053ff537230 */ /* 0x000fe20000004100 */
[-C--:B------:R-:W-:Y:S01]  /*6280*/  F2FP.F16.E4M3.UNPACK_B R87, R149.reuse ;  /* 0x00000095ff57723e */ /* 0x080fe200020006ff */
[----:B------:R-:W-:Y:S01]  /*6290*/  BSSY.RECONVERGENT B0, `(.L_x_116) ;  /* 0x000011d000007945 */ /* 0x000fe20003800200 */
[----:B------:R-:W-:Y:S01]  /*62a0*/  F2FP.F16.E4M3.UNPACK_B R89, R149.H1 ;  /* 0x00000095ff59723e */ /* 0x000fe200030006ff */
[----:B------:R-:W-:Y:S01]  /*62b0*/  HADD2.F32 R84, -RZ, R85.H0_H0 ;  /* 0x20000055ff547230 */ /* 0x000fe20000004100 */
[-C--:B------:R-:W-:Y:S01]  /*62c0*/  F2FP.F16.E4M3.UNPACK_B R91, R150.reuse ;  /* 0x00000096ff5b723e */ /* 0x080fe200020006ff */
[----:B------:R-:W-:Y:S01]  /*62d0*/  HADD2.F32 R88, -RZ, R87.H1_H1 ;  /* 0x30000057ff587230 */ /* 0x000fe20000004100 */
[----:B------:R-:W-:Y:S01]  /*62e0*/  F2FP.F16.E4M3.UNPACK_B R93, R150.H1 ;  /* 0x00000096ff5d723e */ /* 0x000fe200030006ff */
[----:B------:R-:W-:Y:S01]  /*62f0*/  HADD2.F32 R86, -RZ, R85.H1_H1 ;  /* 0x30000055ff567230 */ /* 0x000fe20000004100 */
[-C--:B------:R-:W-:Y:S01]  /*6300*/  F2FP.F16.E4M3.UNPACK_B R95, R151.reuse ;  /* 0x00000097ff5f723e */ /* 0x080fe200020006ff */
[----:B------:R-:W2:Y:S01]  /*6310*/  LDTM.x64 R4, tmem[UR4] ;  /* 0x00000004000479ee */ /* 0x000ea20008340000 */
[----:B------:R-:W-:Y:S01]  /*6320*/  F2FP.F16.E4M3.UNPACK_B R97, R151.H1 ;  /* 0x00000097ff61723e */ /* 0x000fe200030006ff */
[----:B------:R-:W-:Y:S01]  /*6330*/  HADD2.F32 R85, -RZ, R87.H0_H0 ;  /* 0x20000057ff557230 */ /* 0x000fe20000004100 */
[-C--:B------:R-:W-:Y:S01]  /*6340*/  F2FP.F16.E4M3.UNPACK_B R99, R152.reuse ;  /* 0x00000098ff63723e */ /* 0x080fe200020006ff */
[----:B------:R-:W-:Y:S01]  /*6350*/  HADD2.F32 R87, -RZ, R89.H0_H0 ;  /* 0x20000059ff577230 */ /* 0x000fe20000004100 */
[----:B------:R-:W-:Y:S01]  /*6360*/  F2FP.F16.E4M3.UNPACK_B R101, R152.H1 ;  /* 0x00000098ff65723e */ /* 0x000fe200030006ff */
[----:B------:R-:W-:Y:S01]  /*6370*/  HADD2.F32 R92, -RZ, R91.H1_H1 ;  /* 0x3000005bff5c7230 */ /* 0x000fe20000004100 */
[----:B------:R-:W-:Y:S01]  /*6380*/  SHF.L.U32 R199, R176, 0x4, RZ ;  /* 0x00000004b0c77819 */ /* 0x000fe200000006ff */
[----:B------:R-:W-:Y:S01]  /*6390*/  HADD2.F32 R96, -RZ, R95.H1_H1 ;  /* 0x3000005fff607230 */ /* 0x000fe20000004100 */
[----:B------:R-:W-:Y:S01]  /*63a0*/  SHF.L.U32 R205, R175, 0x4, RZ ;  /* 0x00000004afcd7819 */ /* 0x000fe200000006ff */
[----:B------:R-:W-:Y:S01]  /*63b0*/  HADD2.F32 R100, -RZ, R99.H1_H1 ;  /* 0x30000063ff647230 */ /* 0x000fe20000004100 */
[----:B------:R-:W-:Y:S01]  /*63c0*/  SHF.L.U32 R198, R184, 0x4, RZ ;  /* 0x00000004b8c67819 */ /* 0x000fe200000006ff */
[----:B------:R-:W-:Y:S01]  /*63d0*/  HADD2.F32 R90, -RZ, R89.H1_H1 ;  /* 0x30000059ff5a7230 */ /* 0x000fe20000004100 */
[----:B------:R-:W-:Y:S01]  /*63e0*/  IADD3 R195, PT, PT, R186, R205, RZ ;  /* 0x000000cdbac37210 */ /* 0x000fe20007ffe0ff */
[----:B------:R-:W-:Y:S01]  /*63f0*/  HADD2.F32 R89, -RZ, R91.H0_H0 ;  /* 0x2000005bff597230 */ /* 0x000fe20000004100 */
[-C--:B------:R-:W-:Y:S01]  /*6400*/  F2FP.F16.E4M3.UNPACK_B R103, R153.reuse ;  /* 0x00000099ff67723e */ /* 0x080fe200020006ff */
[--C-:B------:R-:W-:Y:S01]  /*6410*/  HADD2.F32 R91, -RZ, R93.reuse.H0_H0 ;  /* 0x2000005dff5b7230 */ /* 0x100fe20000004100 */
[----:B------:R-:W-:Y:S01]  /*6420*/  F2FP.F16.E4M3.UNPACK_B R105, R153.H1 ;  /* 0x00000099ff69723e */ /* 0x000fe200030006ff */
[----:B------:R-:W-:Y:S01]  /*6430*/  HADD2.F32 R94, -RZ, R93.H1_H1 ;  /* 0x3000005dff5e7230 */ /* 0x000fe20000004100 */
[-C--:B------:R-:W-:Y:S01]  /*6440*/  F2FP.F16.E4M3.UNPACK_B R107, R154.reuse ;  /* 0x0000009aff6b723e */ /* 0x080fe200020006ff */
[----:B------:R-:W-:Y:S01]  /*6450*/  HADD2.F32 R93, -RZ, R95.H0_H0 ;  /* 0x2000005fff5d7230 */ /* 0x000fe20000004100 */
[----:B------:R-:W-:Y:S01]  /*6460*/  F2FP.F16.E4M3.UNPACK_B R109, R154.H1 ;  /* 0x0000009aff6d723e */ /* 0x000fe200030006ff */
[----:B------:R-:W-:Y:S01]  /*6470*/  HADD2.F32 R104, -RZ, R103.H1_H1 ;  /* 0x30000067ff687230 */ /* 0x000fe20000004100 */
[----:B------:R-:W-:Y:S01]  /*6480*/  F2FP.F16.E4M3.UNPACK_B R111, R155 ;  /* 0x0000009bff6f723e */ /* 0x000fe200020006ff */
[C---:B--2---:R-:W-:Y:S01]  /*6490*/  FMUL R0, R78.reuse, R4 ;  /* 0x000000044e007220 */ /* 0x044fe20000400000 */
[C---:B-1----:R-:W-:Y:S01]  /*64a0*/  FMUL R2, R78.reuse, R5 ;  /* 0x000000054e027220 */ /* 0x042fe20000400000 */
[C---:B------:R-:W-:Y:S01]  /*64b0*/  FMUL R4, R78.reuse, R8 ;  /* 0x000000084e047220 */ /* 0x040fe20000400000 */
[C---:B------:R-:W-:Y:S01]  /*64c0*/  FMUL R5, R78.reuse, R9 ;  /* 0x000000094e057220 */ /* 0x040fe20000400000 */
[C---:B------:R-:W-:Y:S01]  /*64d0*/  FFMA R0, R81.reuse, R82, R0 ;  /* 0x0000005251007223 */ /* 0x040fe20000000000 */
[C---:B------:R-:W-:Y:S01]  /*64e0*/  FFMA R2, R81.reuse, R83, R2 ;  /* 0x0000005351027223 */ /* 0x040fe20000000002 */
[C---:B------:R-:W-:Y:S01]  /*64f0*/  FMUL R8, R78.reuse, R12 ;  /* 0x0000000c4e087220 */ /* 0x040fe20000400000 */
[C---:B------:R-:W-:Y:S01]  /*6500*/  FMUL R9, R78.reuse, R13 ;  /* 0x0000000d4e097220 */ /* 0x040fe20000400000 */
[C---:B------:R-:W-:Y:S01]  /*6510*/  FMUL R12, R78.reuse, R16 ;  /* 0x000000104e0c7220 */ /* 0x040fe20000400000 */
[C---:B------:R-:W-:Y:S01]  /*6520*/  FMUL R13, R78.reuse, R17 ;  /* 0x000000114e0d7220 */ /* 0x040fe20000400000 */
[C---:B------:R-:W-:Y:S01]  /*6530*/  FMUL R16, R78.reuse, R20 ;  /* 0x000000144e107220 */ /* 0x040fe20000400000 */
[C---:B------:R-:W-:Y:S01]  /*6540*/  FMUL R17, R78.reuse, R21 ;  /* 0x000000154e117220 */ /* 0x040fe20000400000 */
[C---:B------:R-:W-:Y:S01]  /*6550*/  FMUL R20, R78.reuse, R24 ;  /* 0x000000184e147220 */ /* 0x040fe20000400000 */
[C---:B------:R-:W-:Y:S01]  /*6560*/  FMUL R21, R78.reuse, R25 ;  /* 0x000000194e157220 */ /* 0x040fe20000400000 */
[----:B------:R-:W-:Y:S02]  /*6570*/  HADD2.F32 R108, -RZ, R107.H1_H1 ;  /* 0x3000006bff6c7230 */ /* 0x000fe40000004100 */
[C---:B------:R-:W-:Y:S01]  /*6580*/  FMUL R24, R78.reuse, R28 ;  /* 0x0000001c4e187220 */ /* 0x040fe20000400000 */
[C---:B------:R-:W-:Y:S01]  /*6590*/  FMUL R25, R78.reuse, R29 ;  /* 0x0000001d4e197220 */ /* 0x040fe20000400000 */
[----:B------:R-:W-:Y:S02]  /*65a0*/  HADD2.F32 R112, -RZ, R111.H1_H1 ;  /* 0x3000006fff707230 */ /* 0x000fe40000004100 */
[C---:B------:R-:W-:Y:S01]  /*65b0*/  FMUL R28, R78.reuse, R32 ;  /* 0x000000204e1c7220 */ /* 0x040fe20000400000 */
[C---:B------:R-:W-:Y:S01]  /*65c0*/  FMUL R29, R78.reuse, R33 ;  /* 0x000000214e1d7220 */ /* 0x040fe20000400000 */
[C---:B------:R-:W-:Y:S01]  /*65d0*/  FMUL R32, R78.reuse, R36 ;  /* 0x000000244e207220 */ /* 0x040fe20000400000 */
[----:B------:R-:W-:Y:S01]  /*65e0*/  F2FP.F16.E4M3.UNPACK_B R113, R155.H1 ;  /* 0x0000009bff71723e */ /* 0x000fe200030006ff */
[C---:B------:R-:W-:Y:S01]  /*65f0*/  FMUL R33, R78.reuse, R37 ;  /* 0x000000254e217220 */ /* 0x040fe20000400000 */
[C---:B------:R-:W-:Y:S01]  /*6600*/  FMUL R36, R78.reuse, R40 ;  /* 0x000000284e247220 */ /* 0x040fe20000400000 */
[----:B------:R-:W-:Y:S01]  /*6610*/  F2FP.F16.E4M3.UNPACK_B R115, R156 ;  /* 0x0000009cff73723e */ /* 0x000fe200020006ff */
[C---:B------:R-:W-:Y:S01]  /*6620*/  FMUL R37, R78.reuse, R41 ;  /* 0x000000294e257220 */ /* 0x040fe20000400000 */
[C---:B------:R-:W-:Y:S01]  /*6630*/  FMUL R40, R78.reuse, R44 ;  /* 0x0000002c4e287220 */ /* 0x040fe20000400000 */
[----:B------:R-:W-:Y:S01]  /*6640*/  F2FP.F16.E4M3.UNPACK_B R117, R156.H1 ;  /* 0x0000009cff75723e */ /* 0x000fe200030006ff */
[C---:B------:R-:W-:Y:S01]  /*6650*/  FMUL R41, R78.reuse, R45 ;  /* 0x0000002d4e297220 */ /* 0x040fe20000400000 */
[----:B------:R-:W-:Y:S02]  /*6660*/  HADD2.F32 R116, -RZ, R115.H1_H1 ;  /* 0x30000073ff747230 */ /* 0x000fe40000004100 */
        /* <DEDUP_REMOVED lines=21> */
[C---:B------:R-:W-:Y:S01]  /*67c0*/  FFMA R3, R81.reuse, R84, R3 ;  /* 0x0000005451037223 */ /* 0x040fe20000000003 */
[----:B------:R-:W-:Y:S01]  /*67d0*/  F2FP.F16.E4M3.UNPACK_B R131, R160 ;  /* 0x000000a0ff83723e */ /* 0x000fe200020006ff */
[C---:B------:R-:W-:Y:S01]  /*67e0*/  FFMA R7, R81.reuse, R86, R7 ;  /* 0x0000005651077223 */ /* 0x040fe20000000007 */
[C---:B------:R-:W-:Y:S01]  /*67f0*/  FFMA R4, R81.reuse, R85, R4 ;  /* 0x0000005551047223 */ /* 0x040fe20000000004 */
[----:B------:R-:W-:Y:S01]  /*6800*/  F2FP.F16.E4M3.UNPACK_B R133, R160.H1 ;  /* 0x000000a0ff85723e */ /* 0x000fe200030006ff */
[----:B------:R-:W-:Y:S01]  /*6810*/  FFMA R5, R81, R88, R5 ;  /* 0x0000005851057223 */ /* 0x000fe20000000005 */
[----:B------:R-:W-:Y:S01]  /*6820*/  HADD2.F32 R132, -RZ, R131.H1_H1 ;  /* 0x30000083ff847230 */ /* 0x000fe20000004100 */
[----:B------:R-:W-:Y:S01]  /*6830*/  F2FP.SATFINITE.E4M3.F32.PACK_AB_MERGE_C R193, R7, R3, RZ ;  /* 0x0000000307c1723e */ /* 0x000fe200048070ff */
[C---:B------:R-:W-:Y:S01]  /*6840*/  FMUL R6, R78.reuse, R10 ;  /* 0x0000000a4e067220 */ /* 0x040fe20000400000 */
[C---:B------:R-:W-:Y:S01]  /*6850*/  FMUL R11, R78.reuse, R11 ;  /* 0x0000000b4e0b7220 */ /* 0x040fe20000400000 */
[----:B------:R-:W-:Y:S01]  /*6860*/  FMUL R10, R78, R14 ;  /* 0x0000000e4e0a7220 */ /* 0x000fe20000400000 */
[----:B------:R-:W-:Y:S01]  /*6870*/  F2FP.F16.E4M3.UNPACK_B R135, R161 ;  /* 0x000000a1ff87723e */ /* 0x000fe200020006ff */
[C---:B------:R-:W-:Y:S01]  /*6880*/  FFMA R6, R81.reuse, R87, R6 ;  /* 0x0000005751067223 */ /* 0x040fe20000000006 */
[----:B------:R-:W-:Y:S01]  /*6890*/  F2FP.SATFINITE.E4M3.F32.PACK_AB_MERGE_C R200, R2, R0, R193 ;  /* 0x0000000002c8723e */ /* 0x000fe200048070c1 */
[C---:B------:R-:W-:Y:S01]  /*68a0*/  FFMA R11, R81.reuse, R90, R11 ;  /* 0x0000005a510b7223 */ /* 0x040fe2000000000b */
[----:B------:R-:W-:Y:S01]  /*68b0*/  IADD3 R193, PT, PT, R186, R199, RZ ;  /* 0x000000c7bac17210 */ /* 0x000fe20007ffe0ff */
[C---:B------:R-:W-:Y:S01]  /*68c0*/  FFMA R8, R81.reuse, R89, R8 ;  /* 0x0000005951087223 */ /* 0x040fe20000000008 */
[C---:B------:R-:W-:Y:S01]  /*68d0*/  FFMA R9, R81.reuse, R92, R9 ;  /* 0x0000005c51097223 */ /* 0x040fe20000000009 */
[----:B------:R-:W-:Y:S01]  /*68e0*/  HADD2.F32 R95, -RZ, R97.H0_H0 ;  /* 0x20000061ff5f7230 */ /* 0x000fe20000004100 */
[----:B------:R-:W-:Y:S01]  /*68f0*/  IADD3 R194, PT, PT, R198, R193, RZ ;  /* 0x000000c1c6c27210 */ /* 0x000fe20007ffe0ff */
[----:B------:R-:W-:Y:S01]  /*6900*/  FFMA R10, R81, R91, R10 ;  /* 0x0000005b510a7223 */ /* 0x000fe2000000000a */
[----:B------:R-:W-:Y:S01]  /*6910*/  F2FP.SATFINITE.E4M3.F32.PACK_AB_MERGE_C R201, R11, R6, RZ ;  /* 0x000000060bc9723e */ /* 0x000fe200048070ff */
[----:B------:R-:W-:Y:S02]  /*6920*/  HADD2.F32 R136, -RZ, R135.H1_H1 ;  /* 0x30000087ff887230 */ /* 0x000fe40000004100 */
[C---:B------:R-:W-:Y:S01]  /*6930*/  FMUL R15, R78.reuse, R15 ;  /* 0x0000000f4e0f7220 */ /* 0x040fe20000400000 */
[----:B------:R-:W-:Y:S01]  /*6940*/  HADD2.F32 R98, -RZ, R97.H1_H1 ;  /* 0x30000061ff627230 */ /* 0x000fe20000004100 */
[----:B------:R-:W-:Y:S01]  /*6950*/  F2FP.SATFINITE.E4M3.F32.PACK_AB_MERGE_C R201, R5, R4, R201 ;  /* 0x0000000405c9723e */ /* 0x000fe200048070c9 */
[----:B------:R-:W-:Y:S02]  /*6960*/  HADD2.F32 R97, -RZ, R99.H0_H0 ;  /* 0x20000063ff617230 */ /* 0x000fe40000004100 */
[C---:B------:R-:W-:Y:S01]  /*6970*/  FFMA R15, R81.reuse, R94, R15 ;  /* 0x0000005e510f7223 */ /* 0x040fe2000000000f */
[C---:B------:R-:W-:Y:S01]  /*6980*/  FFMA R12, R81.reuse, R93, R12 ;  /* 0x0000005d510c7223 */ /* 0x040fe2000000000c */
[----:B------:R-:W-:Y:S01]  /*6990*/  FFMA R13, R81, R96, R13 ;  /* 0x00000060510d7223 */ /* 0x000fe2000000000d */
[C---:B------:R-:W-:Y:S01]  /*69a0*/  FMUL R14, R78.reuse, R18 ;  /* 0x000000124e0e7220 */ /* 0x040fe20000400000 */
[C---:B------:R-:W-:Y:S01]  /*69b0*/  FMUL R19, R78.reuse, R19 ;  /* 0x000000134e137220 */ /* 0x040fe20000400000 */
[--C-:B------:R-:W-:Y:S01]  /*69c0*/  HADD2.F32 R99, -RZ, R101.reuse.H0_H0 ;  /* 0x20000065ff637230 */ /* 0x100fe20000004100 */
[----:B------:R-:W-:Y:S01]  /*69d0*/  F2FP.SATFINITE.E4M3.F32.PACK_AB_MERGE_C R202, R15, R10, RZ ;  /* 0x0000000a0fca723e */ /* 0x000fe200048070ff */
[C---:B------:R-:W-:Y:S01]  /*69e0*/  FFMA R14, R81.reuse, R95, R14 ;  /* 0x0000005f510e7223 */ /* 0x040fe2000000000e */
[C---:B------:R-:W-:Y:S01]  /*69f0*/  FFMA R19, R81.reuse, R98, R19 ;  /* 0x0000006251137223 */ /* 0x040fe20000000013 */
[----:B------:R-:W-:Y:S01]  /*6a00*/  FFMA R16, R81, R97, R16 ;  /* 0x0000006151107223 */ /* 0x000fe20000000010 */
[----:B------:R-:W-:Y:S01]  /*6a10*/  F2FP.F16.E4M3.UNPACK_B R137, R161.H1 ;  /* 0x000000a1ff89723e */ /* 0x000fe200030006ff */
[----:B------:R-:W-:Y:S01]  /*6a20*/  HADD2.F32 R102, -RZ, R101.H1_H1 ;  /* 0x30000065ff667230 */ /* 0x000fe20000004100 */
[----:B------:R-:W-:Y:S01]  /*6a30*/  F2FP.SATFINITE.E4M3.F32.PACK_AB_MERGE_C R202, R9, R8, R202 ;  /* 0x0000000809ca723e */ /* 0x000fe200048070ca */
[----:B------:R-:W-:Y:S01]  /*6a40*/  FFMA R17, R81, R100, R17 ;  /* 0x0000006451117223 */ /* 0x000fe20000000011 */
[----:B------:R-:W-:Y:S01]  /*6a50*/  F2FP.SATFINITE.E4M3.F32.PACK_AB_MERGE_C R203, R19, R14, RZ ;  /* 0x0000000e13cb723e */ /* 0x000fe200048070ff */
[----:B------:R-:W-:Y:S02]  /*6a60*/  HADD2.F32 R101, -RZ, R103.H0_H0 ;  /* 0x20000067ff657230 */ /* 0x000fe40000004100 */
[C---:B------:R-:W-:Y:S01]  /*6a70*/  FMUL R18, R78.reuse, R22 ;  /* 0x000000164e127220 */ /* 0x040fe20000400000 */
[C---:B------:R-:W-:Y:S01]  /*6a80*/  FMUL R23, R78.reuse, R23 ;  /* 0x000000174e177220 */ /* 0x040fe20000400000 */
[--C-:B------:R-:W-:Y:S01]  /*6a90*/  HADD2.F32 R103, -RZ, R105.reuse.H0_H0 ;  /* 0x20000069ff677230 */ /* 0x100fe20000004100 */
[----:B------:R-:W-:Y:S01]  /*6aa0*/  F2FP.SATFINITE.E4M3.F32.PACK_AB_MERGE_C R203, R13, R12, R203 ;  /* 0x0000000c0dcb723e */ /* 0x000fe200048070cb */
[C---:B------:R-:W-:Y:S01]  /*6ab0*/  FFMA R18, R81.reuse, R99, R18 ;  /* 0x0000006351127223 */ /* 0x040fe20000000012 */
[C---:B------:R-:W-:Y:S01]  /*6ac0*/  FFMA R23, R81.reuse, R102, R23 ;  /* 0x0000006651177223 */ /* 0x040fe20000000017 */
[C---:B------:R-:W-:Y:S01]  /*6ad0*/  FFMA R20, R81.reuse, R101, R20 ;  /* 0x0000006551147223 */ /* 0x040fe20000000014 */
[----:B------:R-:W-:Y:S01]  /*6ae0*/  HADD2.F32 R106, -RZ, R105.H1_H1 ;  /* 0x30000069ff6a7230 */ /* 0x000fe20000004100 */
[----:B------:R1:W-:Y:S01]  /*6af0*/  STS.128 [R172+UR49+0x8200], R200 ;  /* 0x008200c8ac007988 */ /* 0x0003e20008000c31 */
        /* <DEDUP_REMOVED lines=10> */
[----:B------:R-:W-:Y:S01]  /*6ba0*/  F2FP.F16.E4M3.UNPACK_B R139, R162 ;  /* 0x000000a2ff8b723e */ /* 0x000fe200020006ff */
[----:B------:R-:W-:Y:S02]  /*6bb0*/  HADD2.F32 R110, -RZ, R109.H1_H1 ;  /* 0x3000006dff6e7230 */ /* 0x000fe40000004100 */
[----:B------:R-:W-:Y:S01]  /*6bc0*/  FFMA R25, R81, R108, R25 ;  /* 0x0000006c51197223 */ /* 0x000fe20000000019 */
[----:B------:R-:W-:Y:S01]  /*6bd0*/  F2FP.SATFINITE.E4M3.F32.PACK_AB_MERGE_C R209, R27, R22, RZ ;  /* 0x000000161bd1723e */ /* 0x000fe200048070ff */
[----:B------:R-:W-:Y:S02]  /*6be0*/  HADD2.F32 R109, -RZ, R111.H0_H0 ;  /* 0x2000006fff6d7230 */ /* 0x000fe40000004100 */
[C---:B------:R-:W-:Y:S01]  /*6bf0*/  FMUL R26, R78.reuse, R30 ;  /* 0x0000001e4e1a7220 */ /* 0x040fe20000400000 */
[----:B------:R-:W-:Y:S01]  /*6c00*/  HADD2.F32 R140, -RZ, R139.H1_H1 ;  /* 0x3000008bff8c7230 */ /* 0x000fe20000004100 */
[----:B------:R-:W-:Y:S01]  /*6c10*/  F2FP.SATFINITE.E4M3.F32.PACK_AB_MERGE_C R209, R21, R20, R209 ;  /* 0x0000001415d1723e */ /* 0x000fe200048070d1 */
[C---:B------:R-:W-:Y:S01]  /*6c20*/  FMUL R31, R78.reuse, R31 ;  /* 0x0000001f4e1f7220 */ /* 0x040fe20000400000 */
[--C-:B------:R-:W-:Y:S02]  /*6c30*/  HADD2.F32 R111, -RZ, R113.reuse.H0_H0 ;  /* 0x20000071ff6f7230 */ /* 0x100fe40000004100 */
[C---:B------:R-:W-:Y:S01]  /*6c40*/  FFMA R26, R81.reuse, R107, R26 ;  /* 0x0000006b511a7223 */ /* 0x040fe2000000001a */
[----:B------:R-:W-:Y:S02]  /*6c50*/  HADD2.F32 R114, -RZ, R113.H1_H1 ;  /* 0x30000071ff727230 */ /* 0x000fe40000004100 */
[C---:B------:R-:W-:Y:S01]  /*6c60*/  FFMA R31, R81.reuse, R110, R31 ;  /* 0x0000006e511f7223 */ /* 0x040fe2000000001f */
[C---:B------:R-:W-:Y:S01]  /*6c70*/  FFMA R28, R81.reuse, R109, R28 ;  /* 0x0000006d511c7223 */ /* 0x040fe2000000001c */
[----:B------:R-:W-:Y:S01]  /*6c80*/  F2FP.F16.E4M3.UNPACK_B R141, R162.H1 ;  /* 0x000000a2ff8d723e */ /* 0x000fe200030006ff */
[----:B------:R-:W-:Y:S01]  /*6c90*/  FFMA R29, R81, R112, R29 ;  /* 0x00000070511d7223 */ /* 0x000fe2000000001d */
[----:B------:R-:W-:Y:S01]  /*6ca0*/  HADD2.F32 R113, -RZ, R115.H0_H0 ;  /* 0x20000073ff717230 */ /* 0x000fe20000004100 */
[----:B------:R-:W-:Y:S01]  /*6cb0*/  F2FP.SATFINITE.E4M3.F32.PACK_AB_MERGE_C R210, R31, R26, RZ ;  /* 0x0000001a1fd2723e */ /* 0x000fe200048070ff */
        /* <DEDUP_REMOVED lines=8> */
[----:B------:R-:W-:Y:S01]  /*6d40*/  FFMA R33, R81, R116, R33 ;  /* 0x0000007451217223 */ /* 0x000fe20000000021 */
[----:B------:R-:W-:Y:S01]  /*6d50*/  HADD2.F32 R118, -RZ, R117.H1_H1 ;  /* 0x30000075ff767230 */ /* 0x000fe20000004100 */
        /* <DEDUP_REMOVED lines=8> */
[----:B------:R-:W-:Y:S01]  /*6de0*/  HADD2.F32 R122, -RZ, R121.H1_H1 ;  /* 0x30000079ff7a7230 */ /* 0x000fe20000004100 */
[----:B------:R1:W-:Y:S01]  /*6df0*/  STS.128 [R193+0x8010], R208 ;  /* 0x008010d0c1007388 */ /* 0x0003e20000000c00 */
[----:B------:R-:W-:Y:S02]  /*6e00*/  HADD2.F32 R121, -RZ, R123.H0_H0 ;  /* 0x2000007bff797230 */ /* 0x000fe40000004100 */
[C---:B------:R-:W-:Y:S01]  /*6e10*/  FFMA R39, R81.reuse, R118, R39 ;  /* 0x0000007651277223 */ /* 0x040fe20000000027 */
[C---:B------:R-:W-:Y:S01]  /*6e20*/  FFMA R36, R81.reuse, R117, R36 ;  /* 0x0000007551247223 */ /* 0x040fe20000000024 */
[----:B------:R-:W-:Y:S01]  /*6e30*/  F2FP.F16.E4M3.UNPACK_B R145, R163.H1 ;  /* 0x000000a3ff91723e */ /* 0x000fe200030006ff */
[----:B------:R-:W-:Y:S01]  /*6e40*/  FFMA R37, R81, R120, R37 ;  /* 0x0000007851257223 */ /* 0x000fe20000000025 */
[C---:B------:R-:W-:Y:S01]  /*6e50*/  FMUL R38, R78.reuse, R42 ;  /* 0x0000002a4e267220 */ /* 0x040fe20000400000 */
[----:B------:R-:W-:Y:S01]  /*6e60*/  F2FP.SATFINITE.E4M3.F32.PACK_AB_MERGE_C R212, R39, R34, RZ ;  /* 0x0000002227d4723e */ /* 0x000fe200048070ff */
[C---:B------:R-:W-:Y:S01]  /*6e70*/  FMUL R43, R78.reuse, R43 ;  /* 0x0000002b4e2b7220 */ /* 0x040fe20000400000 */
[--C-:B------:R-:W-:Y:S02]  /*6e80*/  HADD2.F32 R123, -RZ, R125.reuse.H0_H0 ;  /* 0x2000007dff7b7230 */ /* 0x100fe40000004100 */
[----:B------:R-:W-:Y:S01]  /*6e90*/  FFMA R38, R81, R119, R38 ;  /* 0x0000007751267223 */ /* 0x000fe20000000026 */
[----:B------:R-:W-:Y:S01]  /*6ea0*/  F2FP.SATFINITE.E4M3.F32.PACK_AB_MERGE_C R212, R33, R32, R212 ;  /* 0x0000002021d4723e */ /* 0x000fe200048070d4 */
[C---:B------:R-:W-:Y:S01]  /*6eb0*/  FFMA R43, R81.reuse, R122, R43 ;  /* 0x0000007a512b7223 */ /* 0x040fe2000000002b */
[----:B------:R-:W-:Y:S01]  /*6ec0*/  FFMA R40, R81, R121, R40 ;  /* 0x0000007951287223 */ /* 0x000fe20000000028 */
[----:B------:R-:W-:Y:S01]  /*6ed0*/  ISETP.NE.AND P0, PT, R189, RZ, PT ;  /* 0x000000ffbd00720c */ /* 0x000fe20003f05270 */
[----:B------:R-:W-:Y:S01]  /*6ee0*/  FFMA R41, R81, R124, R41 ;  /* 0x0000007c51297223 */ /* 0x000fe20000000029 */
[----:B------:R-:W-:Y:S01]  /*6ef0*/  HADD2.F32 R126, -RZ, R125.H1_H1 ;  /* 0x3000007dff7e7230 */ /* 0x000fe20000004100 */
[----:B------:R-:W-:Y:S01]  /*6f00*/  F2FP.SATFINITE.E4M3.F32.PACK_AB_MERGE_C R213, R43, R38, RZ ;  /* 0x000000262bd5723e */ /* 0x000fe200048070ff */
[----:B------:R-:W-:Y:S02]  /*6f10*/  HADD2.F32 R125, -RZ, R127.H0_H0 ;  /* 0x2000007fff7d7230 */ /* 0x000fe40000004100 */
[C---:B------:R-:W-:Y:S01]  /*6f20*/  FMUL R42, R78.reuse, R46 ;  /* 0x0000002e4e2a7220 */ /* 0x040fe20000400000 */
[----:B------:R-:W-:Y:S01]  /*6f30*/  FMUL R47, R78, R47 ;  /* 0x0000002f4e2f7220 */ /* 0x000fe20000400000 */
[--C-:B------:R-:W-:Y:S01]  /*6f40*/  HADD2.F32 R127, -RZ, R129.reuse.H0_H0 ;  /* 0x20000081ff7f7230 */ /* 0x100fe20000004100 */
[----:B------:R-:W-:Y:S01]  /*6f50*/  F2FP.SATFINITE.E4M3.F32.PACK_AB_MERGE_C R213, R37, R36, R213 ;  /* 0x0000002425d5723e */ /* 0x000fe200048070d5 */
[C---:B------:R-:W-:Y:S01]  /*6f60*/  FFMA R42, R81.reuse, R123, R42 ;  /* 0x0000007b512a7223 */ /* 0x040fe2000000002a */
[C---:B------:R-:W-:Y:S01]  /*6f70*/  FFMA R47, R81.reuse, R126, R47 ;  /* 0x0000007e512f7223 */ /* 0x040fe2000000002f */
[C---:B------:R-:W-:Y:S01]  /*6f80*/  FFMA R44, R81.reuse, R125, R44 ;  /* 0x0000007d512c7223 */ /* 0x040fe2000000002c */
[----:B------:R-:W-:Y:S01]  /*6f90*/  ISETP.NE.AND P6, PT, R204, RZ, PT ;  /* 0x000000ffcc00720c */ /* 0x000fe20003fc5270 */
[----:B------:R-:W-:Y:S01]  /*6fa0*/  FFMA R45, R81, R128, R45 ;  /* 0x00000080512d7223 */ /* 0x000fe2000000002d */
[----:B------:R-:W-:Y:S01]  /*6fb0*/  HADD2.F32 R130, -RZ, R129.H1_H1 ;  /* 0x30000081ff827230 */ /* 0x000fe20000004100 */
[----:B------:R-:W-:Y:S01]  /*6fc0*/  F2FP.SATFINITE.E4M3.F32.PACK_AB_MERGE_C R214, R47, R42, RZ ;  /* 0x0000002a2fd6723e */ /* 0x000fe200048070ff */
[----:B------:R-:W-:Y:S02]  /*6fd0*/  HADD2.F32 R129, -RZ, R131.H0_H0 ;  /* 0x20000083ff817230 */ /* 0x000fe40000004100 */
[C---:B------:R-:W-:Y:S01]  /*6fe0*/  FMUL R46, R78.reuse, R50 ;  /* 0x000000324e2e7220 */ /* 0x040fe20000400000 */
[C---:B------:R-:W-:Y:S01]  /*6ff0*/  FMUL R51, R78.reuse, R51 ;  /* 0x000000334e337220 */ /* 0x040fe20000400000 */
[--C-:B------:R-:W-:Y:S02]  /*7000*/  HADD2.F32 R131, -RZ, R133.reuse.H0_H0 ;  /* 0x20000085ff837230 */ /* 0x100fe40000004100 */
[C---:B------:R-:W-:Y:S01]  /*7010*/  FMUL R50, R78.reuse, R54 ;  /* 0x000000364e327220 */ /* 0x040fe20000400000 */
[C---:B------:R-:W-:Y:S01]  /*7020*/  FFMA R46, R81.reuse, R127, R46 ;  /* 0x0000007f512e7223 */ /* 0x040fe2000000002e */
[----:B------:R-:W-:Y:S02]  /*7030*/  HADD2.F32 R134, -RZ, R133.H1_H1 ;  /* 0x30000085ff867230 */ /* 0x000fe40000004100 */
[C---:B------:R-:W-:Y:S01]  /*7040*/  FFMA R51, R81.reuse, R130, R51 ;  /* 0x0000008251337223 */ /* 0x040fe20000000033 */
[----:B------:R-:W-:Y:S02]  /*7050*/  HADD2.F32 R133, -RZ, R135.H0_H0 ;  /* 0x20000087ff857230 */ /* 0x000fe40000004100 */
[C---:B------:R-:W-:Y:S01]  /*7060*/  FMUL R55, R78.reuse, R55 ;  /* 0x000000374e377220 */ /* 0x040fe20000400000 */
[C---:B------:R-:W-:Y:S01]  /*7070*/  FFMA R48, R81.reuse, R129, R48 ;  /* 0x0000008151307223 */ /* 0x040fe20000000030 */
[C---:B------:R-:W-:Y:S01]  /*7080*/  FFMA R49, R81.reuse, R132, R49 ;  /* 0x0000008451317223 */ /* 0x040fe20000000031 */
[--C-:B------:R-:W-:Y:S02]  /*7090*/  HADD2.F32 R135, -RZ, R137.reuse.H0_H0 ;  /* 0x20000089ff877230 */ /* 0x100fe40000004100 */
[C---:B------:R-:W-:Y:S01]  /*70a0*/  FFMA R50, R81.reuse, R131, R50 ;  /* 0x0000008351327223 */ /* 0x040fe20000000032 */
[----:B------:R-:W-:Y:S02]  /*70b0*/  HADD2.F32 R138, -RZ, R137.H1_H1 ;  /* 0x30000089ff8a7230 */ /* 0x000fe40000004100 */
[C---:B------:R-:W-:Y:S01]  /*70c0*/  FMUL R54, R78.reuse, R58 ;  /* 0x0000003a4e367220 */ /* 0x040fe20000400000 */
[----:B------:R-:W-:Y:S02]  /*70d0*/  HADD2.F32 R137, -RZ, R139.H0_H0 ;  /* 0x2000008bff897230 */ /* 0x000fe40000004100 */
[C---:B------:R-:W-:Y:S01]  /*70e0*/  FFMA R55, R81.reuse, R134, R55 ;  /* 0x0000008651377223 */ /* 0x040fe20000000037 */
        /* <DEDUP_REMOVED lines=16> */
[----:B------:R-:W-:Y:S01]  /*71f0*/  FFMA R63, R81, R142, R63 ;  /* 0x0000008e513f7223 */ /* 0x000fe2000000003f */
[----:B------:R-:W-:Y:S01]  /*7200*/  FMUL R67, R78, R67 ;  /* 0x000000434e437220 */ /* 0x000fe20000400000 */
[----:B------:R-:W-:Y:S01]  /*7210*/  F2FP.SATFINITE.E4M3.F32.PACK_AB_MERGE_C R215, R51, R46, RZ ;  /* 0x0000002e33d7723e */ /* 0x000fe200048070ff */
[C---:B------:R-:W-:Y:S01]  /*7220*/  FFMA R60, R81.reuse, R141, R60 ;  /* 0x0000008d513c7223 */ /* 0x040fe2000000003c */
[C---:B------:R-:W-:Y:S01]  /*7230*/  FFMA R61, R81.reuse, R144, R61 ;  /* 0x00000090513d7223 */ /* 0x040fe2000000003d */
[C---:B------:R-:W-:Y:S01]  /*7240*/  FFMA R62, R81.reuse, R143, R62 ;  /* 0x0000008f513e7223 */ /* 0x040fe2000000003e */
[----:B------:R-:W-:Y:S01]  /*7250*/  FFMA R67, R81, R146, R67 ;  /* 0x0000009251437223 */ /* 0x000fe20000000043 */
[----:B------:R-:W-:Y:S02]  /*7260*/  F2FP.SATFINITE.E4M3.F32.PACK_AB_MERGE_C R214, R41, R40, R214 ;  /* 0x0000002829d6723e */ /* 0x000fe400048070d6 */
[----:B------:R-:W-:Y:S02]  /*7270*/  F2FP.SATFINITE.E4M3.F32.PACK_AB_MERGE_C R215, R45, R44, R215 ;  /* 0x0000002c2dd7723e */ /* 0x000fe400048070d7 */
[----:B------:R-:W-:Y:S02]  /*7280*/  F2FP.SATFINITE.E4M3.F32.PACK_AB_MERGE_C R216, R55, R50, RZ ;  /* 0x0000003237d8723e */ /* 0x000fe400048070ff */
[----:B------:R-:W-:Y:S01]  /*7290*/  F2FP.SATFINITE.E4M3.F32.PACK_AB_MERGE_C R217, R59, R54, RZ ;  /* 0x000000363bd9723e */ /* 0x000fe200048070ff */
[----:B------:R1:W-:Y:S01]  /*72a0*/  STS.128 [R195+0x8020], R212 ;  /* 0x008020d4c3007388 */ /* 0x0003e20000000c00 */
[----:B------:R-:W-:Y:S02]  /*72b0*/  F2FP.SATFINITE.E4M3.F32.PACK_AB_MERGE_C R218, R63, R58, RZ ;  /* 0x0000003a3fda723e */ /* 0x000fe400048070ff */
[----:B------:R-:W-:Y:S02]  /*72c0*/  F2FP.SATFINITE.E4M3.F32.PACK_AB_MERGE_C R219, R67, R62, RZ ;  /* 0x0000003e43db723e */ /* 0x000fe400048070ff */
[----:B------:R-:W-:Y:S02]  /*72d0*/  F2FP.SATFINITE.E4M3.F32.PACK_AB_MERGE_C R216, R49, R48, R216 ;  /* 0x0000003031d8723e */ /* 0x000fe400048070d8 */
[----:B------:R-:W-:Y:S02]  /*72e0*/  F2FP.SATFINITE.E4M3.F32.PACK_AB_MERGE_C R217, R53, R52, R217 ;  /* 0x0000003435d9723e */ /* 0x000fe400048070d9 */
[----:B------:R-:W-:Y:S02]  /*72f0*/  F2FP.SATFINITE.E4M3.F32.PACK_AB_MERGE_C R218, R57, R56, R218 ;  /* 0x0000003839da723e */ /* 0x000fe400048070da */
[----:B------:R-:W-:Y:S02]  /*7300*/  F2FP.SATFINITE.E4M3.F32.PACK_AB_MERGE_C R219, R61, R60, R219 ;  /* 0x0000003c3ddb723e */ /* 0x000fe400048070db */
[----:B------:R-:W-:Y:S02]  /*7310*/  LEA R206, R181, UR49, 0x3 ;  /* 0x00000031b5ce7c11 */ /* 0x000fe4000f8e18ff */
[----:B------:R-:W-:Y:S01]  /*7320*/  @P6 SHF.L.U32 R207, R180, 0x1f, RZ ;  /* 0x0000001fb4cf6819 */ /* 0x000fe200000006ff */
[----:B------:R1:W-:Y:S01]  /*7330*/  STS.128 [R194+0x8010], R216 ;  /* 0x008010d8c2007388 */ /* 0x0003e20000000c00 */
[----:B------:R-:W-:Y:S01]  /*7340*/  @!PT LDS RZ, [RZ] ;  /* 0x00000000fffff984 */ /* 0x000fe20000000800 */
[----:B------:R-:W-:Y:S01]  /*7350*/  @!PT LDS RZ, [RZ] ;  /* 0x00000000fffff984 */ /* 0x000fe20000000800 */
[----:B------:R-:W-:Y:S01]  /*7360*/  @!PT LDS RZ, [RZ] ;  /* 0x00000000fffff984 */ /* 0x000fe20000000800 */
[----:B------:R-:W-:Y:S01]  /*7370*/  @!PT LDS RZ, [RZ] ;  /* 0x00000000fffff984 */ /* 0x000fe20000000800 */
[----:B------:R2:W-:Y:S07]  /*7380*/  MEMBAR.ALL.CTA ;  /* 0x0000000000007992 */ /* 0x0005ee0000008000 */
[----:B--2---:R-:W2:Y:S02]  /*7390*/  FENCE.VIEW.ASYNC.S ;  /* 0x00000000000073c6 */ /* 0x004ea40000000000 */
[----:B--2---:R-:W-:Y:S06]  /*73a0*/  BAR.SYNC.DEFER_BLOCKING 0x1, 0x80 ;  /* 0x0042000000007b1d */ /* 0x004fec0000010000 */
[----:B------:R-:W-:Y:S05]  /*73b0*/  @P0 BRA `(.L_x_117) ;  /* 0x0000000000280947 */ /* 0x000fea0003800000 */
[----:B------:R-:W-:Y:S02]  /*73c0*/  UIADD3 UR4, UPT, UPT, UR49, 0x8200, URZ ;  /* 0x0000820031047890 */ /* 0x000fe4000fffe0ff */
[----:B------:R-:W-:Y:S01]  /*73d0*/  UIADD3 UR6, UP0, UPT, UR52, 0x680, URZ ;  /* 0x0000068034067890 */ /* 0x000fe2000ff1e0ff */
[----:B------:R-:W-:Y:S03]  /*73e0*/  UMOV UR43, UR36 ;  /* 0x00000024002b7c82 */ /* 0x000fe60008000000 */
[----:B------:R-:W-:Y:S01]  /*73f0*/  MOV R188, UR4 ;  /* 0x0000000400bc7c02 */ /* 0x000fe20008000f00 */
[----:B------:R-:W-:Y:S03]  /*7400*/  UIADD3.X UR7, UPT, UPT, URZ, UR53, URZ, UP0, !UPT ;  /* 0x00000035ff077290 */ /* 0x000fe600087fe4ff */
[----:B------:R-:W-:Y:S11]  /*7410*/  R2UR UR40, R188 ;  /* 0x00000000bc2872ca */ /* 0x000ff600000e0000 */
[----:B------:R-:W-:Y:S02]  /*7420*/  @!UPT UIADD3 URZ, UPT, UPT, URZ, URZ, URZ ;  /* 0x000000fffffff290 */ /* 0x000fe4000fffe0ff */
[----:B------:R2:W-:Y:S01]  /*7430*/  UTMASTG.3D [UR40], [UR6] ;  /* 0x00000028060073b5 */ /* 0x0005e20008010000 */
[----:B------:R0:W-:Y:S01]  /*7440*/  UTMACMDFLUSH ;  /* 0x00000000000079b7 */ /* 0x0001e20000000000 */
[----:B--2---:R-:W-:Y:S04]  /*7450*/  DEPBAR.LE SB0, 0x1 ;  /* 0x000080400000791a */ /* 0x004fe80000000000 */
.L_x_117:
[----:B------:R-:W-:Y:S05]  /*7460*/  BSYNC.RECONVERGENT B0 ;  /* 0x0000000000007941 */ /* 0x000fea0003800200 */
.L_x_116:
[----:B------:R-:W-:Y:S06]  /*7470*/  BAR.SYNC.DEFER_BLOCKING 0x1, 0x80 ;  /* 0x0042000000007b1d */ /* 0x000fec0000010000 */
[----:B------:R-:W2:Y:S01]  /*7480*/  @P6 SYNCS.PHASECHK.TRANS64.TRYWAIT P0, [R206+URZ+0x50], R207 ;  /* 0x000050cfce0065a7 */ /* 0x000ea200080011ff */
[----:B------:R-:W-:Y:S01]  /*7490*/  BSSY B1, `(.L_x_118) ;  /* 0x0000023000017945 */ /* 0x000fe20003800000 */
[----:B--2---:R-:W-:Y:S03]  /*74a0*/  @P6 SEL R196, RZ, 0x1, !P0 ;  /* 0x00000001ffc46807 */ /* 0x004fe60004000000 */
[----:B------:R-:W-:Y:S05]  /*74b0*/  @!P6 BRA `(.L_x_119) ;  /* 0x000000000080e947 */ /* 0x000fea0003800000 */
[----:B------:R-:W-:Y:S01]  /*74c0*/  ISETP.NE.AND P1, PT, R197, RZ, PT ;  /* 0x000000ffc500720c */ /* 0x000fe20003f25270 */
[----:B------:R-:W-:Y:S01]  /*74d0*/  BSSY B0, `(.L_x_120) ;  /* 0x000000a000007945 */ /* 0x000fe20003800000 */
[----:B------:R-:W-:Y:S11]  /*74e0*/  ISETP.NE.AND P0, PT, R196, RZ, PT ;  /* 0x000000ffc400720c */ /* 0x000ff60003f05270 */
[----:B------:R-:W-:Y:S04]  /*74f0*/  @P1 IMAD R0, R181, 0x2000, R186 ;  /* 0x00002000b5001824 */ /* 0x000fe800078e02ba */
[C---:B------:R-:W-:Y:S01]  /*7500*/  @P1 IMAD.IADD R5, R0.reuse, 0x1, R199 ;  /* 0x0000000100051824 */ /* 0x040fe200078e02c7 */
[----:B------:R-:W-:Y:S03]  /*7510*/  @P1 IADD3 R4, PT, PT, R0, R205, RZ ;  /* 0x000000cd00041210 */ /* 0x000fe60007ffe0ff */
[----:B------:R-:W-:Y:S01]  /*7520*/  @P1 IMAD.IADD R2, R198, 0x1, R5 ;  /* 0x00000001c6021824 */ /* 0x000fe200078e0205 */
[----:B------:R-:W-:Y:S06]  /*7530*/  @P0 BRA `(.L_x_121) ;  /* 0x00000000000c0947 */ /* 0x000fec0003800000 */
[----:B------:R-:W-:Y:S04]  /*7540*/  SHF.L.U32 R3, R180, 0x1f, RZ ;  /* 0x0000001fb4037819 */ /* 0x000fe800000006ff */
[----:B------:R-:W2:Y:S02]  /*7550*/  SYNCS.PHASECHK.TRANS64.TRYWAIT P0, [R206+URZ+0x50], R3 ;  /* 0x00005003ce0075a7 */ /* 0x000ea400080011ff */
[----:B--2---:R-:W-:Y:S05]  /*7560*/  @!P0 BRA `(.L_x_122) ;  /* 0x0000004c00308947 */ /* 0x004fea0003800000 */
.L_x_121:
[----:B------:R-:W-:Y:S05]  /*7570*/  BSYNC B0 ;  /* 0x0000000000007941 */ /* 0x000fea0003800000 */
.L_x_120:
[----:B------:R-:W-:Y:S01]  /*7580*/  ISETP.NE.AND P0, PT, R197, RZ, PT ;  /* 0x000000ffc500720c */ /* 0x000fe20003f05270 */
[----:B--2---:R-:W-:Y:S02]  /*7590*/  VIADD R206, R206, 0x70 ;  /* 0x00000070cece7836 */ /* 0x004fe40000000000 */
[----:B------:R-:W-:Y:S02]  /*75a0*/  IMAD.U32 R3, RZ, RZ, UR37 ;  /* 0x00000025ff037e24 */ /* 0x000fe4000f8e00ff */
[----:B------:R-:W-:Y:S03]  /*75b0*/  VIADD R181, R181, 0x1 ;  /* 0x00000001b5b57836 */ /* 0x000fe60000000000 */
[----:B------:R-:W-:Y:S05]  /*75c0*/  PRMT R3, R3, 0x654, R206 ;  /* 0x0000065403037816 */ /* 0x000fea00000000ce */
[----:B------:R2:W3:Y:S04]  /*75d0*/  @P0 LDS.128 R148, [R0] ;  /* 0x0000000000940984 */ /* 0x0004e80000000c00 */
[----:B------:R2:W4:Y:S04]  /*75e0*/  @P0 LDS.128 R156, [R4+0x20] ;  /* 0x00002000049c0984 */ /* 0x0005280000000c00 */
        /* <DEDUP_REMOVED lines=9> */
[----:B------:R-:W-:Y:S01]  /*7680*/  SEL R181, R181, RZ, P0 ;  /* 0x000000ffb5b57207 */ /* 0x000fe20000000000 */
[----:B-----5:R5:W-:Y:S02]  /*7690*/  SYNCS.ARRIVE.TRANS64.RED.A1T0 RZ, [R3+URZ], RZ ;  /* 0x000000ff03ff79a7 */ /* 0x020be400081004ff */
[----:B-----5:R-:W-:Y:S04]  /*76a0*/  SEL R3, RZ, 0x1, P0 ;  /* 0x00000001ff037807 */ /* 0x020fe80000000000 */
[----:B--234-:R-:W-:Y:S02]  /*76b0*/  LOP3.LUT R180, R180, R3, RZ, 0x3c, !PT ;  /* 0x00000003b4b47212 */ /* 0x01cfe400078e3cff */
.L_x_119:
[----:B------:R-:W-:Y:S05]  /*76c0*/  BSYNC B1 ;  /* 0x0000000000017941 */ /* 0x000fea0003800000 */
.L_x_118:
[----:B------:R-:W-:Y:S01]  /*76d0*/  VIADD R0, R80, 0x40 ;  /* 0x0000004050007836 */ /* 0x000fe20000000000 */
[----:B------:R-:W-:Y:S04]  /*76e0*/  BSSY.RECONVERGENT B6, `(.L_x_123) ;  /* 0x0000015000067945 */ /* 0x000fe80003800200 */
[----:B------:R-:W-:Y:S04]  /*76f0*/  SHF.R.U32.HI R0, RZ, 0x15, R0 ;  /* 0x00000015ff007819 */ /* 0x000fe80000011600 */
[----:B------:R-:W-:Y:S11]  /*7700*/  LOP3.LUT P0, RZ, R0, 0x3, R173, 0x48, !PT ;  /* 0x0000000300ff7812 */ /* 0x000ff600078048ad */
[----:B------:R-:W-:Y:S02]  /*7710*/  @!UPT UIADD3 URZ, UPT, UPT, URZ, URZ, URZ ;  /* 0x000000fffffff290 */ /* 0x000fe4000fffe0ff */
[----:B------:R-:W-:Y:S05]  /*7720*/  @!P0 BRA `(.L_x_124) ;  /* 0x0000000000408947 */ /* 0x000fea0003800000 */
[----:B------:R-:W2:Y:S01]  /*7730*/  LDCU.64 UR8, c[0x4][0x78] ;  /* 0x01000f00ff0877ac */ /* 0x000ea20008000a00 */
[----:B------:R-:W-:Y:S01]  /*7740*/  MOV R3, 0x0 ;  /* 0x0000000000037802 */ /* 0x000fe20000000f00 */
[----:B------:R-:W-:Y:S02]  /*7750*/  HFMA2 R12, -RZ, RZ, 0, 5.9604644775390625e-08 ;  /* 0x00000001ff0c7431 */ /* 0x000fe400000001ff */
[----:B------:R-:W-:Y:S02]  /*7760*/  IMAD.MOV.U32 R8, RZ, RZ, 0x192 ;  /* 0x00000192ff087424 */ /* 0x000fe400078e00ff */
[----:B------:R-:W-:Y:S01]  /*7770*/  IMAD.MOV.U32 R13, RZ, RZ, RZ ;  /* 0x000000ffff0d7224 */ /* 0x000fe200078e00ff */
[----:B------:R-:W3:Y:S01]  /*7780*/  LDCU.64 UR6, c[0x4][0x80] ;  /* 0x01001000ff0677ac */ /* 0x000ee20008000a00 */
[----:B------:R-:W4:Y:S01]  /*7790*/  LDC.64 R2, c[0x4][R3] ;  /* 0x0100000003027b82 */ /* 0x000f220000000a00 */
[----:B------:R-:W5:Y:S01]  /*77a0*/  LDCU.64 UR4, c[0x4][0x18] ;  /* 0x01000300ff0477ac */ /* 0x000f620008000a00 */
[----:B--2---:R-:W-:Y:S01]  /*77b0*/  MOV R5, UR9 ;  /* 0x0000000900057c02 */ /* 0x004fe20008000f00 */
[----:B------:R-:W-:Y:S01]  /*77c0*/  IMAD.U32 R4, RZ, RZ, UR8 ;  /* 0x00000008ff047e24 */ /* 0x000fe2000f8e00ff */
[----:B---3--:R-:W-:Y:S01]  /*77d0*/  MOV R7, UR7 ;  /* 0x0000000700077c02 */ /* 0x008fe20008000f00 */
[----:B------:R-:W-:Y:S01]  /*77e0*/  IMAD.U32 R6, RZ, RZ, UR6 ;  /* 0x00000006ff067e24 */ /* 0x000fe2000f8e00ff */
[----:B-----5:R-:W-:Y:S01]  /*77f0*/  MOV R11, UR5 ;  /* 0x00000005000b7c02 */ /* 0x020fe20008000f00 */
[----:B------:R-:W-:Y:S02]  /*7800*/  IMAD.U32 R10, RZ, RZ, UR4 ;  /* 0x00000004ff0a7e24 */ /* 0x000fe4000f8e00ff */
[----:B------:R-:W-:Y:S07]  /*7810*/  LEPC R20, `(.L_x_124) ;  /* 0x000000001014794e */ /* 0x000fee0000000000 */
[----:B-1--4-:R-:W-:Y:S05]  /*7820*/  CALL.ABS.NOINC R2 ;  /* 0x0000000002007343 */ /* 0x012fea0003c00000 */
.L_x_124:
[----:B------:R-:W-:Y:S05]  /*7830*/  BSYNC.RECONVERGENT B6 ;  /* 0x0000000000067941 */ /* 0x000fea0003800200 */
.L_x_123:
[----:B------:R-:W-:Y:S01]  /*7840*/  F2FP.F16.E4M3.UNPACK_B R4, R149 ;  /* 0x00000095ff04723e */ /* 0x000fe200020006ff */
[----:B------:R-:W-:Y:S05]  /*7850*/  WARPSYNC.ALL ;  /* 0x0000000000007948 */ /* 0x000fea0003800000 */
[----:B------:R-:W-:Y:S01]  /*7860*/  R2UR UR4, R80 ;  /* 0x00000000500472ca */ /* 0x000fe200000e0000 */
[--C-:B------:R-:W-:Y:S01]  /*7870*/  HADD2.F32 R88, -RZ, R4.reuse.H0_H0 ;  /* 0x20000004ff587230 */ /* 0x100fe20000004100 */
[-C--:B------:R-:W-:Y:S01]  /*7880*/  F2FP.F16.E4M3.UNPACK_B R0, R148.reuse ;  /* 0x00000094ff00723e */ /* 0x080fe200020006ff */
[----:B------:R-:W-:Y:S01]  /*7890*/  HADD2.F32 R83, -RZ, R4.H1_H1 ;  /* 0x30000004ff537230 */ /* 0x000fe20000004100 */
[----:B------:R-:W-:Y:S01]  /*78a0*/  F2FP.F16.E4M3.UNPACK_B R4, R151 ;  /* 0x00000097ff04723e */ /* 0x000fe200020006ff */
[----:B------:R-:W-:Y:S01]  /*78b0*/  BSSY.RECONVERGENT B0, `(.L_x_125) ;  /* 0x0000116000007945 */ /* 0x000fe20003800200 */
[----:B------:R-:W-:Y:S01]  /*78c0*/  F2FP.F16.E4M3.UNPACK_B R3, R148.H1 ;  /* 0x00000094ff03723e */ /* 0x000fe200030006ff */
[--C-:B------:R-:W-:Y:S01]  /*78d0*/  HADD2.F32 R2, -RZ, R0.reuse.H0_H0 ;  /* 0x20000000ff027230 */ /* 0x100fe20000004100 */
[----:B-1----:R-:W-:Y:S01]  /*78e0*/  F2FP.F16.E4M3.UNPACK_B R135, R162 ;  /* 0x000000a2ff87723e */ /* 0x002fe200020006ff */
[----:B------:R-:W-:Y:S01]  /*78f0*/  HADD2.F32 R82, -RZ, R0.H1_H1 ;  /* 0x30000000ff527230 */ /* 0x000fe20000004100 */
[----:B------:R-:W-:Y:S01]  /*7900*/  F2FP.F16.E4M3.UNPACK_B R0, R149.H1 ;  /* 0x00000095ff00723e */ /* 0x000fe200030006ff */
[--C-:B------:R-:W-:Y:S01]  /*7910*/  HADD2.F32 R84, -RZ, R3.reuse.H0_H0 ;  /* 0x20000003ff547230 */ /* 0x100fe20000004100 */
[----:B------:R-:W-:Y:S01]  /*7920*/  F2FP.F16.E4M3.UNPACK_B R125, R159.H1 ;  /* 0x0000009fff7d723e */ /* 0x000fe200030006ff */
[----:B------:R-:W-:Y:S01]  /*7930*/  HADD2.F32 R86, -RZ, R3.H1_H1 ;  /* 0x30000003ff567230 */ /* 0x000fe20000004100 */
[-C--:B------:R-:W-:Y:S01]  /*7940*/  F2FP.F16.E4M3.UNPACK_B R3, R150.reuse ;  /* 0x00000096ff03723e */ /* 0x080fe200020006ff */
[--C-:B------:R-:W-:Y:S01]  /*7950*/  HADD2.F32 R90, -RZ, R0.reuse.H0_H0 ;  /* 0x20000000ff5a7230 */ /* 0x100fe20000004100 */
[----:B------:R-:W-:Y:S01]  /*7960*/  ISETP.NE.AND P0, PT, R189, RZ, PT ;  /* 0x000000ffbd00720c */ /* 0x000fe20003f05270 */
[----:B------:R-:W-:Y:S01]  /*7970*/  HADD2.F32 R85, -RZ, R0.H1_H1 ;  /* 0x30000000ff557230 */ /* 0x000fe20000004100 */
[----:B------:R-:W-:Y:S01]  /*7980*/  F2FP.F16.E4M3.UNPACK_B R0, R150.H1 ;  /* 0x00000096ff00723e */ /* 0x000fe200030006ff */
[--C-:B------:R-:W-:Y:S01]  /*7990*/  HADD2.F32 R92, -RZ, R3.reuse.H0_H0 ;  /* 0x20000003ff5c7230 */ /* 0x100fe20000004100 */
[----:B------:R-:W-:Y:S01]  /*79a0*/  ISETP.NE.AND P6, PT, R204, RZ, PT ;  /* 0x000000ffcc00720c */ /* 0x000fe20003fc5270 */
[----:B------:R-:W-:Y:S01]  /*79b0*/  HADD2.F32 R87, -RZ, R3.H1_H1 ;  /* 0x30000003ff577230 */ /* 0x000fe20000004100 */
[----:B------:R-:W-:Y:S01]  /*79c0*/  F2FP.F16.E4M3.UNPACK_B R3, R151.H1 ;  /* 0x00000097ff03723e */ /* 0x000fe200030006ff */
[--C-:B------:R-:W-:Y:S02]  /*79d0*/  HADD2.F32 R94, -RZ, R0.reuse.H0_H0 ;  /* 0x20000000ff5e7230 */ /* 0x100fe40000004100 */
[----:B------:R-:W-:Y:S01]  /*79e0*/  HADD2.F32 R89, -RZ, R0.H1_H1 ;  /* 0x30000000ff597230 */ /* 0x000fe20000004100 */
[-C--:B------:R-:W-:Y:S01]  /*79f0*/  F2FP.F16.E4M3.UNPACK_B R0, R152.reuse ;  /* 0x00000098ff00723e */ /* 0x080fe200020006ff */
[--C-:B------:R-:W-:Y:S02]  /*7a00*/  HADD2.F32 R96, -RZ, R4.reuse.H0_H0 ;  /* 0x20000004ff607230 */ /* 0x100fe40000004100 */
[----:B------:R-:W-:Y:S01]  /*7a10*/  HADD2.F32 R91, -RZ, R4.H1_H1 ;  /* 0x30000004ff5b7230 */ /* 0x000fe20000004100 */
[-C--:B------:R-:W-:Y:S01]  /*7a20*/  F2FP.F16.E4M3.UNPACK_B R4, R153.reuse ;  /* 0x00000099ff04723e */ /* 0x080fe200020006ff */
[--C-:B------:R-:W-:Y:S02]  /*7a30*/  HADD2.F32 R100, -RZ, R0.reuse.H0_H0 ;  /* 0x20000000ff647230 */ /* 0x100fe40000004100 */
[----:B------:R-:W-:Y:S01]  /*7a40*/  HADD2.F32 R95, -RZ, R0.H1_H1 ;  /* 0x30000000ff5f7230 */ /* 0x000fe20000004100 */
[----:B------:R-:W-:Y:S01]  /*7a50*/  F2FP.F16.E4M3.UNPACK_B R0, R153.H1 ;  /* 0x00000099ff00723e */ /* 0x000fe200030006ff */
[--C-:B------:R-:W-:Y:S02]  /*7a60*/  HADD2.F32 R98, -RZ, R3.reuse.H0_H0 ;  /* 0x20000003ff627230 */ /* 0x100fe40000004100 */
[----:B------:R-:W-:Y:S01]  /*7a70*/  HADD2.F32 R93, -RZ, R3.H1_H1 ;  /* 0x30000003ff5d7230 */ /* 0x000fe20000004100 */
[----:B------:R-:W-:Y:S01]  /*7a80*/  F2FP.F16.E4M3.UNPACK_B R3, R152.H1 ;  /* 0x00000098ff03723e */ /* 0x000fe200030006ff */
[--C-:B------:R-:W-:Y:S02]  /*7a90*/  HADD2.F32 R106, -RZ, R0.reuse.H0_H0 ;  /* 0x20000000ff6a7230 */ /* 0x100fe40000004100 */
[----:B------:R-:W-:Y:S01]  /*7aa0*/  HADD2.F32 R101, -RZ, R0.H1_H1 ;  /* 0x30000000ff657230 */ /* 0x000fe20000004100 */
[-C--:B------:R-:W-:Y:S01]  /*7ab0*/  F2FP.F16.E4M3.UNPACK_B R0, R154.reuse.H1 ;  /* 0x0000009aff00723e */ /* 0x080fe200030006ff */
[--C-:B------:R-:W-:Y:S02]  /*7ac0*/  HADD2.F32 R104, -RZ, R4.reuse.H0_H0 ;  /* 0x20000004ff687230 */ /* 0x100fe40000004100 */
[----:B------:R-:W-:Y:S01]  /*7ad0*/  HADD2.F32 R99, -RZ, R4.H1_H1 ;  /* 0x30000004ff637230 */ /* 0x000fe20000004100 */
[----:B------:R-:W-:Y:S01]  /*7ae0*/  F2FP.F16.E4M3.UNPACK_B R4, R155 ;  /* 0x0000009bff04723e */ /* 0x000fe200020006ff */
[--C-:B------:R-:W-:Y:S02]  /*7af0*/  HADD2.F32 R102, -RZ, R3.reuse.H0_H0 ;  /* 0x20000003ff667230 */ /* 0x100fe40000004100 */
[----:B------:R-:W-:Y:S01]  /*7b00*/  HADD2.F32 R97, -RZ, R3.H1_H1 ;  /* 0x30000003ff617230 */ /* 0x000fe20000004100 */
[----:B------:R-:W-:Y:S01]  /*7b10*/  F2FP.F16.E4M3.UNPACK_B R3, R154 ;  /* 0x0000009aff03723e */ /* 0x000fe200020006ff */
[--C-:B------:R-:W-:Y:S02]  /*7b20*/  HADD2.F32 R110, -RZ, R0.reuse.H0_H0 ;  /* 0x20000000ff6e7230 */ /* 0x100fe40000004100 */
[----:B------:R-:W-:Y:S01]  /*7b30*/  HADD2.F32 R105, -RZ, R0.H1_H1 ;  /* 0x30000000ff697230 */ /* 0x000fe20000004100 */
[-C--:B------:R-:W-:Y:S01]  /*7b40*/  F2FP.F16.E4M3.UNPACK_B R0, R156.reuse ;  /* 0x0000009cff00723e */ /* 0x080fe200020006ff */
[--C-:B------:R-:W-:Y:S02]  /*7b50*/  HADD2.F32 R112, -RZ, R4.reuse.H0_H0 ;  /* 0x20000004ff707230 */ /* 0x100fe40000004100 */
[----:B------:R-:W-:Y:S01]  /*7b60*/  HADD2.F32 R107, -RZ, R4.H1_H1 ;  /* 0x30000004ff6b7230 */ /* 0x000fe20000004100 */
[----:B------:R-:W-:Y:S01]  /*7b70*/  F2FP.F16.E4M3.UNPACK_B R4, R157 ;  /* 0x0000009dff04723e */ /* 0x000fe200020006ff */
[--C-:B------:R-:W-:Y:S02]  /*7b80*/  HADD2.F32 R108, -RZ, R3.reuse.H0_H0 ;  /* 0x20000003ff6c7230 */ /* 0x100fe40000004100 */
[----:B------:R-:W-:Y:S01]  /*7b90*/  HADD2.F32 R103, -RZ, R3.H1_H1 ;  /* 0x30000003ff677230 */ /* 0x000fe20000004100 */
[----:B------:R-:W-:Y:S01]  /*7ba0*/  F2FP.F16.E4M3.UNPACK_B R3, R155.H1 ;  /* 0x0000009bff03723e */ /* 0x000fe200030006ff */
[--C-:B------:R-:W-:Y:S02]  /*7bb0*/  HADD2.F32 R116, -RZ, R0.reuse.H0_H0 ;  /* 0x20000000ff747230 */ /* 0x100fe40000004100 */
[----:B------:R-:W-:Y:S01]  /*7bc0*/  HADD2.F32 R111, -RZ, R0.H1_H1 ;  /* 0x30000000ff6f7230 */ /* 0x000fe20000004100 */
[----:B------:R-:W-:Y:S01]  /*7bd0*/  F2FP.F16.E4M3.UNPACK_B R0, R156.H1 ;  /* 0x0000009cff00723e */ /* 0x000fe200030006ff */
[--C-:B------:R-:W-:Y:S02]  /*7be0*/  HADD2.F32 R120, -RZ, R4.reuse.H0_H0 ;  /* 0x20000004ff787230 */ /* 0x100fe40000004100 */
[----:B------:R-:W-:Y:S02]  /*7bf0*/  HADD2.F32 R115, -RZ, R4.H1_H1 ;  /* 0x30000004ff737230 */ /* 0x000fe40000004100 */
[--C-:B------:R-:W-:Y:S01]  /*7c00*/  HADD2.F32 R114, -RZ, R3.reuse.H0_H0 ;  /* 0x20000003ff727230 */ /* 0x100fe20000004100 */
[----:B------:R-:W1:Y:S01]  /*7c10*/  LDTM.x64 R4, tmem[UR4+0x40] ;  /* 0x00004004000479ee */ /* 0x000e620008340000 */
[----:B------:R-:W-:Y:S01]  /*7c20*/  HADD2.F32 R109, -RZ, R3.H1_H1 ;  /* 0x30000003ff6d7230 */ /* 0x000fe20000004100 */
[----:B------:R-:W-:Y:S01]  /*7c30*/  F2FP.F16.E4M3.UNPACK_B R3, R157.H1 ;  /* 0x0000009dff03723e */ /* 0x000fe200030006ff */
        /* <DEDUP_REMOVED lines=14> */
[----:B------:R-:W-:Y:S01]  /*7d20*/  F2FP.F16.E4M3.UNPACK_B R0, R160.H1 ;  /* 0x000000a0ff00723e */ /* 0x000fe200030006ff */
[--C-:B------:R-:W-:Y:S02]  /*7d30*/  HADD2.F32 R132, -RZ, R3.reuse.H0_H0 ;  /* 0x20000003ff847230 */ /* 0x100fe40000004100 */
[C---:B-1----:R-:W-:Y:S01]  /*7d40*/  FMUL R7, R78.reuse, R7 ;  /* 0x000000074e077220 */ /* 0x042fe20000400000 */
        /* <DEDUP_REMOVED lines=10> */
[C---:B------:R-:W-:Y:S01]  /*7df0*/  FMUL R0, R78.reuse, R4 ;  /* 0x000000044e007220 */ /* 0x040fe20000400000 */
[--C-:B------:R-:W-:Y:S01]  /*7e00*/  HADD2.F32 R140, -RZ, R135.reuse.H0_H0 ;  /* 0x20000087ff8c7230 */ /* 0x100fe20000004100 */
[----:B------:R-:W-:Y:S01]  /*7e10*/  F2FP.F16.E4M3.UNPACK_B R4, R163 ;  /* 0x000000a3ff04723e */ /* 0x000fe200020006ff */
[----:B------:R-:W-:Y:S02]  /*7e20*/  HADD2.F32 R135, -RZ, R135.H1_H1 ;  /* 0x30000087ff877230 */ /* 0x000fe40000004100 */
[C---:B------:R-:W-:Y:S01]  /*7e30*/  FFMA R0, R81.reuse, R2, R0 ;  /* 0x0000000251007223 */ /* 0x040fe20000000000 */
[C---:B------:R-:W-:Y:S01]  /*7e40*/  FMUL R2, R78.reuse, R5 ;  /* 0x000000054e027220 */ /* 0x040fe20000400000 */
[--C-:B------:R-:W-:Y:S01]  /*7e50*/  HADD2.F32 R142, -RZ, R3.reuse.H0_H0 ;  /* 0x20000003ff8e7230 */ /* 0x100fe20000004100 */
[----:B------:R-:W-:Y:S01]  /*7e60*/  F2FP.F16.E4M3.UNPACK_B R5, R163.H1 ;  /* 0x000000a3ff05723e */ /* 0x000fe200030006ff */
[----:B------:R-:W-:Y:S02]  /*7e70*/  HADD2.F32 R137, -RZ, R3.H1_H1 ;  /* 0x30000003ff897230 */ /* 0x000fe40000004100 */
[C---:B------:R-:W-:Y:S01]  /*7e80*/  FFMA R2, R81.reuse, R82, R2 ;  /* 0x0000005251027223 */ /* 0x040fe20000000002 */
[--C-:B------:R-:W-:Y:S02]  /*7e90*/  HADD2.F32 R82, -RZ, R4.reuse.H0_H0 ;  /* 0x20000004ff527230 */ /* 0x100fe40000004100 */
[C---:B------:R-:W-:Y:S01]  /*7ea0*/  FMUL R3, R78.reuse, R6 ;  /* 0x000000064e037220 */ /* 0x040fe20000400000 */
[----:B------:R-:W-:Y:S02]  /*7eb0*/  HADD2.F32 R139, -RZ, R4.H1_H1 ;  /* 0x30000004ff8b7230 */ /* 0x000fe40000004100 */
[C---:B------:R-:W-:Y:S01]  /*7ec0*/  FMUL R4, R78.reuse, R9 ;  /* 0x000000094e047220 */ /* 0x040fe20000400000 */
[--C-:B------:R-:W-:Y:S02]  /*7ed0*/  HADD2.F32 R141, -RZ, R5.reuse.H1_H1 ;  /* 0x30000005ff8d7230 */ /* 0x100fe40000004100 */
[C---:B------:R-:W-:Y:S01]  /*7ee0*/  FFMA R3, R81.reuse, R84, R3 ;  /* 0x0000005451037223 */ /* 0x040fe20000000003 */
[----:B------:R-:W-:Y:S01]  /*7ef0*/  FFMA R7, R81, R86, R7 ;  /* 0x0000005651077223 */ /* 0x000fe20000000007 */
[----:B------:R-:W-:Y:S02]  /*7f00*/  HADD2.F32 R84, -RZ, R5.H0_H0 ;  /* 0x20000005ff547230 */ /* 0x000fe40000004100 */
[C---:B------:R-:W-:Y:S01]  /*7f10*/  FMUL R5, R78.reuse, R10 ;  /* 0x0000000a4e057220 */ /* 0x040fe20000400000 */
[C---:B------:R-:W-:Y:S01]  /*7f20*/  FMUL R6, R78.reuse, R11 ;  /* 0x0000000b4e067220 */ /* 0x040fe20000400000 */
[C---:B------:R-:W-:Y:S01]  /*7f30*/  FMUL R11, R78.reuse, R16 ;  /* 0x000000104e0b7220 */ /* 0x040fe20000400000 */
[----:B------:R-:W-:Y:S01]  /*7f40*/  F2FP.SATFINITE.E4M3.F32.PACK_AB_MERGE_C R143, R7, R3, RZ ;  /* 0x00000003078f723e */ /* 0x000fe200048070ff */
[C---:B------:R-:W-:Y:S01]  /*7f50*/  FMUL R3, R78.reuse, R8 ;  /* 0x000000084e037220 */ /* 0x040fe20000400000 */
[C---:B------:R-:W-:Y:S01]  /*7f60*/  FMUL R7, R78.reuse, R12 ;  /* 0x0000000c4e077220 */ /* 0x040fe20000400000 */
[C---:B------:R-:W-:Y:S01]  /*7f70*/  FMUL R8, R78.reuse, R13 ;  /* 0x0000000d4e087220 */ /* 0x040fe20000400000 */
[C---:B------:R-:W-:Y:S01]  /*7f80*/  FMUL R12, R78.reuse, R17 ;  /* 0x000000114e0c7220 */ /* 0x040fe20000400000 */
[C---:B------:R-:W-:Y:S01]  /*7f90*/  FFMA R3, R81.reuse, R88, R3 ;  /* 0x0000005851037223 */ /* 0x040fe20000000003 */
[C---:B------:R-:W-:Y:S01]  /*7fa0*/  FFMA R4, R81.reuse, R83, R4 ;  /* 0x0000005351047223 */ /* 0x040fe20000000004 */
[C---:B------:R-:W-:Y:S01]  /*7fb0*/  FFMA R5, R81.reuse, R90, R5 ;  /* 0x0000005a51057223 */ /* 0x040fe20000000005 */
[C---:B------:R-:W-:Y:S01]  /*7fc0*/  FFMA R6, R81.reuse, R85, R6 ;  /* 0x0000005551067223 */ /* 0x040fe20000000006 */
[C---:B------:R-:W-:Y:S01]  /*7fd0*/  FFMA R7, R81.reuse, R92, R7 ;  /* 0x0000005c51077223 */ /* 0x040fe20000000007 */
[C---:B------:R-:W-:Y:S01]  /*7fe0*/  FFMA R8, R81.reuse, R87, R8 ;  /* 0x0000005751087223 */ /* 0x040fe20000000008 */
[C---:B------:R-:W-:Y:S01]  /*7ff0*/  FMUL R16, R78.reuse, R21 ;  /* 0x000000154e107220 */ /* 0x040fe20000400000 */
[----:B------:R-:W-:Y:S01]  /*8000*/  FMUL R9, R78, R14 ;  /* 0x0000000e4e097220 */ /* 0x000fe20000400000 */
[----:B------:R-:W-:Y:S01]  /*8010*/  F2FP.SATFINITE.E4M3.F32.PACK_AB_MERGE_C R5, R6, R5, RZ ;  /* 0x000000050605723e */ /* 0x000fe200048070ff */
[C---:B------:R-:W-:Y:S01]  /*8020*/  FMUL R10, R78.reuse, R15 ;  /* 0x0000000f4e0a7220 */ /* 0x040fe20000400000 */
[C---:B------:R-:W-:Y:S01]  /*8030*/  FMUL R15, R78.reuse, R20 ;  /* 0x000000144e0f7220 */ /* 0x040fe20000400000 */
[C---:B------:R-:W-:Y:S01]  /*8040*/  FFMA R9, R81.reuse, R94, R9 ;  /* 0x0000005e51097223 */ /* 0x040fe20000000009 */
[C---:B------:R-:W-:Y:S01]  /*8050*/  FMUL R20, R78.reuse, R25 ;  /* 0x000000194e147220 */ /* 0x040fe20000400000 */
[C---:B------:R-:W-:Y:S01]  /*8060*/  FFMA R10, R81.reuse, R89, R10 ;  /* 0x00000059510a7223 */ /* 0x040fe2000000000a */
[C---:B------:R-:W-:Y:S01]  /*8070*/  FFMA R11, R81.reuse, R96, R11 ;  /* 0x00000060510b7223 */ /* 0x040fe2000000000b */
[C---:B------:R-:W-:Y:S01]  /*8080*/  FFMA R12, R81.reuse, R91, R12 ;  /* 0x0000005b510c7223 */ /* 0x040fe2000000000c */
[C---:B------:R-:W-:Y:S01]  /*8090*/  FMUL R13, R78.reuse, R18 ;  /* 0x000000124e0d7220 */ /* 0x040fe20000400000 */
[----:B------:R-:W-:Y:S01]  /*80a0*/  FMUL R14, R78, R19 ;  /* 0x000000134e0e7220 */ /* 0x000fe20000400000 */
[----:B------:R-:W-:Y:S01]  /*80b0*/  F2FP.SATFINITE.E4M3.F32.PACK_AB_MERGE_C R9, R10, R9, RZ ;  /* 0x000000090a09723e */ /* 0x000fe200048070ff */
[C---:B------:R-:W-:Y:S01]  /*80c0*/  FMUL R19, R78.reuse, R24 ;  /* 0x000000184e137220 */ /* 0x040fe20000400000 */
        /* <DEDUP_REMOVED lines=17> */
[----:B------:R-:W-:Y:S01]  /*81e0*/  FMUL R27, R78, R32 ;  /* 0x000000204e1b7220 */ /* 0x000fe20000400000 */
[C---:B------:R-:W-:Y:S01]  /*81f0*/  FFMA R21, R81.reuse, R106, R21 ;  /* 0x0000006a51157223 */ /* 0x040fe20000000015 */
[C---:B------:R-:W-:Y:S01]  /*8200*/  FFMA R22, R81.reuse, R101, R22 ;  /* 0x0000006551167223 */ /* 0x040fe20000000016 */
[----:B------:R-:W-:Y:S01]  /*8210*/  F2FP.SATFINITE.E4M3.F32.PACK_AB_MERGE_C R16, R16, R15, R17 ;  /* 0x0000000f1010723e */ /* 0x000fe20004807011 */
[C---:B------:R-:W-:Y:S01]  /*8220*/  FFMA R23, R81.reuse, R108, R23 ;  /* 0x0000006c51177223 */ /* 0x040fe20000000017 */
[C---:B------:R-:W-:Y:S01]  /*8230*/  FFMA R24, R81.reuse, R103, R24 ;  /* 0x0000006751187223 */ /* 0x040fe20000000018 */
[----:B------:R-:W-:Y:S01]  /*8240*/  FMUL R32, R78, R37 ;  /* 0x000000254e207220 */ /* 0x000fe20000400000 */
[----:B------:R-:W-:Y:S01]  /*8250*/  F2FP.SATFINITE.E4M3.F32.PACK_AB_MERGE_C R21, R22, R21, RZ ;  /* 0x000000151615723e */ /* 0x000fe200048070ff */
[C---:B------:R-:W-:Y:S01]  /*8260*/  FMUL R25, R78.reuse, R30 ;  /* 0x0000001e4e197220 */ /* 0x040fe20000400000 */
[C---:B------:R-:W-:Y:S01]  /*8270*/  FMUL R26, R78.reuse, R31 ;  /* 0x0000001f4e1a7220 */ /* 0x040fe20000400000 */
[----:B------:R-:W-:Y:S01]  /*8280*/  FMUL R31, R78, R36 ;  /* 0x000000244e1f7220 */ /* 0x000fe20000400000 */
[----:B------:R-:W-:Y:S01]  /*8290*/  F2FP.SATFINITE.E4M3.F32.PACK_AB_MERGE_C R17, R20, R19, R21 ;  /* 0x000000131411723e */ /* 0x000fe20004807015 */
        /* <DEDUP_REMOVED lines=8> */
[----:B------:R-:W-:Y:S01]  /*8320*/  FMUL R35, R78, R40 ;  /* 0x000000284e237220 */ /* 0x000fe20000400000 */
[C---:B------:R-:W-:Y:S01]  /*8330*/  FFMA R29, R81.reuse, R114, R29 ;  /* 0x00000072511d7223 */ /* 0x040fe2000000001d */
[----:B------:R-:W-:Y:S01]  /*8340*/  F2FP.SATFINITE.E4M3.F32.PACK_AB_MERGE_C R18, R24, R23, R18 ;  /* 0x000000171812723e */ /* 0x000fe20004807012 */
        /* <DEDUP_REMOVED lines=22> */
[C---:B------:R-:W-:Y:S01]  /*84b0*/  FMUL R41, R78.reuse, R46 ;  /* 0x0000002e4e297220 */ /* 0x040fe20000400000 */
[C---:B------:R-:W-:Y:S01]  /*84c0*/  FMUL R42, R78.reuse, R47 ;  /* 0x0000002f4e2a7220 */ /* 0x040fe20000400000 */
[C---:B------:R-:W-:Y:S01]  /*84d0*/  FFMA R40, R81.reuse, R119, R40 ;  /* 0x0000007751287223 */ /* 0x040fe20000000028 */
[--C-:B------:R-:W-:Y:S02]  /*84e0*/  HADD2.F32 R130, -RZ, R125.reuse.H0_H0 ;  /* 0x2000007dff827230 */ /* 0x100fe40000004100 */
[C---:B------:R-:W-:Y:S01]  /*84f0*/  FFMA R41, R81.reuse, R126, R41 ;  /* 0x0000007e51297223 */ /* 0x040fe20000000029 */
[----:B------:R-:W-:Y:S02]  /*8500*/  HADD2.F32 R125, -RZ, R125.H1_H1 ;  /* 0x3000007dff7d7230 */ /* 0x000fe40000004100 */
[C---:B------:R-:W-:Y:S01]  /*8510*/  FMUL R45, R78.reuse, R50 ;  /* 0x000000324e2d7220 */ /* 0x040fe20000400000 */
[C---:B------:R-:W-:Y:S01]  /*8520*/  FFMA R42, R81.reuse, R121, R42 ;  /* 0x00000079512a7223 */ /* 0x040fe2000000002a */
[C---:B------:R-:W-:Y:S01]  /*8530*/  FMUL R46, R78.reuse, R51 ;  /* 0x000000334e2e7220 */ /* 0x040fe20000400000 */
[C---:B------:R-:W-:Y:S01]  /*8540*/  FFMA R43, R81.reuse, R128, R43 ;  /* 0x00000080512b7223 */ /* 0x040fe2000000002b */
[C---:B------:R-:W-:Y:S01]  /*8550*/  FMUL R47, R78.reuse, R52 ;  /* 0x000000344e2f7220 */ /* 0x040fe20000400000 */
        /* <DEDUP_REMOVED lines=10> */
[C---:B------:R-:W-:Y:S01]  /*8600*/  FFMA R45, R81.reuse, R130, R45 ;  /* 0x00000082512d7223 */ /* 0x040fe2000000002d */
[C---:B------:R-:W-:Y:S01]  /*8610*/  FMUL R59, R78.reuse, R64 ;  /* 0x000000404e3b7220 */ /* 0x040fe20000400000 */
[C---:B------:R-:W-:Y:S01]  /*8620*/  FMUL R60, R78.reuse, R65 ;  /* 0x000000414e3c7220 */ /* 0x040fe20000400000 */
[C---:B------:R-:W-:Y:S01]  /*8630*/  FMUL R61, R78.reuse, R66 ;  /* 0x000000424e3d7220 */ /* 0x040fe20000400000 */
[----:B------:R-:W-:Y:S01]  /*8640*/  FMUL R62, R78, R67 ;  /* 0x000000434e3e7220 */ /* 0x000fe20000400000 */
[C---:B------:R-:W-:Y:S01]  /*8650*/  FFMA R46, R81.reuse, R125, R46 ;  /* 0x0000007d512e7223 */ /* 0x040fe2000000002e */
[----:B------:R-:W-:Y:S01]  /*8660*/  F2FP.SATFINITE.E4M3.F32.PACK_AB_MERGE_C R64, R2, R0, R143 ;  /* 0x000000000240723e */ /* 0x000fe2000480708f */
[C---:B------:R-:W-:Y:S01]  /*8670*/  FFMA R47, R81.reuse, R132, R47 ;  /* 0x00000084512f7223 */ /* 0x040fe2000000002f */
[----:B------:R-:W-:Y:S01]  /*8680*/  F2FP.SATFINITE.E4M3.F32.PACK_AB_MERGE_C R65, R4, R3, R5 ;  /* 0x000000030441723e */ /* 0x000fe20004807005 */
[C---:B------:R-:W-:Y:S01]  /*8690*/  FFMA R48, R81.reuse, R127, R48 ;  /* 0x0000007f51307223 */ /* 0x040fe20000000030 */
[----:B------:R-:W-:Y:S01]  /*86a0*/  F2FP.SATFINITE.E4M3.F32.PACK_AB_MERGE_C R66, R8, R7, R9 ;  /* 0x000000070842723e */ /* 0x000fe20004807009 */
[C---:B------:R-:W-:Y:S01]  /*86b0*/  FFMA R49, R81.reuse, R134, R49 ;  /* 0x0000008651317223 */ /* 0x040fe20000000031 */
[----:B------:R-:W-:Y:S01]  /*86c0*/  F2FP.SATFINITE.E4M3.F32.PACK_AB_MERGE_C R67, R12, R11, R13 ;  /* 0x0000000b0c43723e */ /* 0x000fe2000480700d */
[----:B------:R-:W-:Y:S01]  /*86d0*/  FMUL R53, R78, R58 ;  /* 0x0000003a4e357220 */ /* 0x000fe20000400000 */
[C---:B------:R-:W-:Y:S01]  /*86e0*/  FFMA R50, R81.reuse, R129, R50 ;  /* 0x0000008151327223 */ /* 0x040fe20000000032 */
[C---:B------:R-:W-:Y:S01]  /*86f0*/  FFMA R51, R81.reuse, R136, R51 ;  /* 0x0000008851337223 */ /* 0x040fe20000000033 */
[C---:B------:R-:W-:Y:S01]  /*8700*/  FFMA R52, R81.reuse, R131, R52 ;  /* 0x0000008351347223 */ /* 0x040fe20000000034 */
[----:B------:R1:W-:Y:S01]  /*8710*/  STS.128 [R172+UR49+0xa200], R64 ;  /* 0x00a20040ac007988 */ /* 0x0003e20008000c31 */
[C---:B------:R-:W-:Y:S01]  /*8720*/  FFMA R53, R81.reuse, R138, R53 ;  /* 0x0000008a51357223 */ /* 0x040fe20000000035 */
[----:B------:R-:W-:Y:S01]  /*8730*/  F2FP.SATFINITE.E4M3.F32.PACK_AB_MERGE_C R37, R38, R37, RZ ;  /* 0x000000252625723e */ /* 0x000fe200048070ff */
[C---:B------:R-:W-:Y:S01]  /*8740*/  FFMA R54, R81.reuse, R133, R54 ;  /* 0x0000008551367223 */ /* 0x040fe20000000036 */
[----:B------:R-:W-:Y:S01]  /*8750*/  FMUL R58, R78, R63 ;  /* 0x0000003f4e3a7220 */ /* 0x000fe20000400000 */
[C---:B------:R-:W-:Y:S01]  /*8760*/  FFMA R55, R81.reuse, R140, R55 ;  /* 0x0000008c51377223 */ /* 0x040fe20000000037 */
[C---:B------:R-:W-:Y:S01]  /*8770*/  FFMA R56, R81.reuse, R135, R56 ;  /* 0x0000008751387223 */ /* 0x040fe20000000038 */
[C---:B------:R-:W-:Y:S01]  /*8780*/  FFMA R57, R81.reuse, R142, R57 ;  /* 0x0000008e51397223 */ /* 0x040fe20000000039 */
[----:B------:R1:W-:Y:S01]  /*8790*/  STS.128 [R193+0xa010], R16 ;  /* 0x00a01010c1007388 */ /* 0x0003e20000000c00 */
[----:B------:R-:W-:Y:S01]  /*87a0*/  F2FP.SATFINITE.E4M3.F32.PACK_AB_MERGE_C R33, R36, R35, R37 ;  /* 0x000000232421723e */ /* 0x000fe20004807025 */
[C---:B------:R-:W-:Y:S01]  /*87b0*/  FFMA R58, R81.reuse, R137, R58 ;  /* 0x00000089513a7223 */ /* 0x040fe2000000003a */
[----:B------:R-:W-:Y:S01]  /*87c0*/  F2FP.SATFINITE.E4M3.F32.PACK_AB_MERGE_C R34, R42, R41, RZ ;  /* 0x000000292a22723e */ /* 0x000fe200048070ff */
[C---:B------:R-:W-:Y:S01]  /*87d0*/  FFMA R59, R81.reuse, R82, R59 ;  /* 0x00000052513b7223 */ /* 0x040fe2000000003b */
[----:B------:R-:W-:Y:S01]  /*87e0*/  F2FP.SATFINITE.E4M3.F32.PACK_AB_MERGE_C R35, R46, R45, RZ ;  /* 0x0000002d2e23723e */ /* 0x000fe200048070ff */
        /* <DEDUP_REMOVED lines=25> */
[----:B------:R-:W-:Y:S02]  /*8980*/  UIADD3 UR8, UP0, UPT, UR52, 0x680, URZ ;  /* 0x0000068034087890 */ /* 0x000fe4000ff1e0ff */
[----:B------:R-:W-:Y:S02]  /*8990*/  UIADD3 UR5, UPT, UPT, UR41, 0x40, URZ ;  /* 0x0000004029057890 */ /* 0x000fe4000fffe0ff */
[----:B------:R-:W-:Y:S02]  /*89a0*/  UIADD3 UR4, UPT, UPT, UR49, 0xa200, URZ ;  /* 0x0000a20031047890 */ /* 0x000fe4000fffe0ff */
[----:B------:R-:W-:Y:S01]  /*89b0*/  UIADD3.X UR9, UPT, UPT, URZ, UR53, URZ, UP0, !UPT ;  /* 0x00000035ff097290 */ /* 0x000fe200087fe4ff */
[----:B------:R-:W-:Y:S01]  /*89c0*/  UMOV UR6, UR42 ;  /* 0x0000002a00067c82 */ /* 0x000fe20008000000 */
[----:B------:R-:W-:Y:S07]  /*89d0*/  UMOV UR7, UR36 ;  /* 0x0000002400077c82 */ /* 0x000fee0008000000 */
[----:B------:R2:W-:Y:S01]  /*89e0*/  UTMASTG.3D [UR4], [UR8] ;  /* 0x00000004080073b5 */ /* 0x0005e20008010000 */
[----:B------:R0:W-:Y:S01]  /*89f0*/  UTMACMDFLUSH ;  /* 0x00000000000079b7 */ /* 0x0001e20000000000 */
[----:B--2---:R-:W-:Y:S04]  /*8a00*/  DEPBAR.LE SB0, 0x1 ;  /* 0x000080400000791a */ /* 0x004fe80000000000 */
.L_x_126:
[----:B------:R-:W-:Y:S05]  /*8a10*/  BSYNC.RECONVERGENT B0 ;  /* 0x0000000000007941 */ /* 0x000fea0003800200 */
.L_x_125:
        /* <DEDUP_REMOVED lines=16> */
.L_x_130:
[----:B------:R-:W-:Y:S05]  /*8b20*/  BSYNC B0 ;  /* 0x0000000000007941 */ /* 0x000fea0003800000 */
.L_x_129:
        /* <DEDUP_REMOVED lines=20> */
.L_x_128:
[----:B------:R-:W-:Y:S05]  /*8c70*/  BSYNC B1 ;  /* 0x0000000000017941 */ /* 0x000fea0003800000 */
.L_x_127:
[----:B--2---:R-:W-:Y:S01]  /*8c80*/  VIADD R0, R80, 0x80 ;  /* 0x0000008050007836 */ /* 0x004fe20000000000 */
        /* <DEDUP_REMOVED lines=10> */
[----:B------:R-:W5:Y:S01]  /*8d30*/  LDCU.64 UR6, c[0x4][0x80] ;  /* 0x01001000ff0677ac */ /* 0x000f620008000a00 */
[----:B------:R-:W1:Y:S01]  /*8d40*/  LDC.64 R2, c[0x4][R3] ;  /* 0x0100000003027b82 */ /* 0x000e620000000a00 */
[----:B------:R-:W3:Y:S01]  /*8d50*/  LDCU.64 UR4, c[0x4][0x18] ;  /* 0x01000300ff0477ac */ /* 0x000ee20008000a00 */
[----:B--2---:R-:W-:Y:S01]  /*8d60*/  MOV R5, UR9 ;  /* 0x0000000900057c02 */ /* 0x004fe20008000f00 */
[----:B------:R-:W-:Y:S01]  /*8d70*/  IMAD.U32 R4, RZ, RZ, UR8 ;  /* 0x00000008ff047e24 */ /* 0x000fe2000f8e00ff */
[----:B-----5:R-:W-:Y:S01]  /*8d80*/  MOV R7, UR7 ;  /* 0x0000000700077c02 */ /* 0x020fe20008000f00 */
[----:B------:R-:W-:Y:S01]  /*8d90*/  IMAD.U32 R6, RZ, RZ, UR6 ;  /* 0x00000006ff067e24 */ /* 0x000fe2000f8e00ff */
[----:B---3--:R-:W-:Y:S01]  /*8da0*/  MOV R11, UR5 ;  /* 0x00000005000b7c02 */ /* 0x008fe20008000f00 */
[----:B------:R-:W-:Y:S02]  /*8db0*/  IMAD.U32 R10, RZ, RZ, UR4 ;  /* 0x00000004ff0a7e24 */ /* 0x000fe4000f8e00ff */
[----:B------:R-:W-:Y:S07]  /*8dc0*/  LEPC R20, `(.L_x_133) ;  /* 0x000000001014794e */ /* 0x000fee0000000000 */
[----:B-1--4-:R-:W-:Y:S05]  /*8dd0*/  CALL.ABS.NOINC R2 ;  /* 0x0000000002007343 */ /* 0x012fea0003c00000 */
.L_x_133:
[----:B------:R-:W-:Y:S05]  /*8de0*/  BSYNC.RECONVERGENT B6 ;  /* 0x0000000000067941 */ /* 0x000fea0003800200 */
.L_x_132:
[----:B---3--:R-:W-:Y:S01]  /*8df0*/  F2FP.F16.E4M3.UNPACK_B R4, R149 ;  /* 0x00000095ff04723e */ /* 0x008fe200020006ff */
        /* <DEDUP_REMOVED lines=13> */
[----:B----4-:R-:W-:Y:S01]  /*8ed0*/  F2FP.F16.E4M3.UNPACK_B R125, R159.H1 ;  /* 0x0000009fff7d723e */ /* 0x010fe200030006ff */
        /* <DEDUP_REMOVED lines=262> */
[----:B------:R-:W-:Y:S02]  /*9f40*/  UIADD3 UR8, UP0, UPT, UR52, 0x680, URZ ;  /* 0x0000068034087890 */ /* 0x000fe4000ff1e0ff */
[----:B------:R-:W-:Y:S02]  /*9f50*/  UIADD3 UR5, UPT, UPT, UR41, 0x80, URZ ;  /* 0x0000008029057890 */ /* 0x000fe4000fffe0ff */
[----:B------:R-:W-:Y:S01]  /*9f60*/  MOV R188, UR10 ;  /* 0x0000000a00bc7c02 */ /* 0x000fe20008000f00 */
[----:B------:R-:W-:Y:S01]  /*9f70*/  UIADD3.X UR9, UPT, UPT, URZ, UR53, URZ, UP0, !UPT ;  /* 0x00000035ff097290 */ /* 0x000fe200087fe4ff */
[----:B------:R-:W-:Y:S02]  /*9f80*/  UMOV UR6, UR42 ;  /* 0x0000002a00067c82 */ /* 0x000fe40008000000 */
[----:B------:R-:W-:Y:S01]  /*9f90*/  R2UR UR4, R188 ;  /* 0x00000000bc0472ca */ /* 0x000fe200000e0000 */
[----:B------:R-:W-:Y:S11]  /*9fa0*/  UMOV UR7, UR36 ;  /* 0x0000002400077c82 */ /* 0x000ff60008000000 */
[----:B------:R-:W-:Y:S01]  /*9fb0*/  @!UPT UIADD3 URZ, UPT, UPT, URZ, URZ, URZ ;  /* 0x000000fffffff290 */ /* 0x000fe2000fffe0ff */
[----:B------:R2:W-:Y:S01]  /*9fc0*/  UTMASTG.3D [UR4], [UR8] ;  /* 0x00000004080073b5 */ /* 0x0005e20008010000 */
[----:B------:R0:W-:Y:S01]  /*9fd0*/  UTMACMDFLUSH ;  /* 0x00000000000079b7 */ /* 0x0001e20000000000 */
[----:B--2---:R-:W-:Y:S04]  /*9fe0*/  DEPBAR.LE SB0, 0x1 ;  /* 0x000080400000791a */ /* 0x004fe80000000000 */
.L_x_135:
[----:B------:R-:W-:Y:S05]  /*9ff0*/  BSYNC.RECONVERGENT B0 ;  /* 0x0000000000007941 */ /* 0x000fea0003800200 */
.L_x_134:
        /* <DEDUP_REMOVED lines=16> */
.L_x_139:
[----:B------:R-:W-:Y:S05]  /*a100*/  BSYNC B0 ;  /* 0x0000000000007941 */ /* 0x000fea0003800000 */
.L_x_138:
        /* <DEDUP_REMOVED lines=20> */
.L_x_137:
[----:B------:R-:W-:Y:S05]  /*a250*/  BSYNC B1 ;  /* 0x0000000000017941 */ /* 0x000fea0003800000 */
.L_x_136:
[----:B--2---:R-:W-:Y:S05]  /*a260*/  VIADD R0, R80, 0xc0 ;  /* 0x000000c050007836 */ /* 0x004fea0000000000 */
        /* <DEDUP_REMOVED lines=20> */
.L_x_141:
[----:B------:R-:W-:Y:S01]  /*a3b0*/  ISETP.NE.AND P0, PT, R189, RZ, PT ;  /* 0x000000ffbd00720c */ /* 0x000fe20003f05270 */
[----:B------:R-:W-:Y:S05]  /*a3c0*/  WARPSYNC.ALL ;  /* 0x0000000000007948 */ /* 0x000fea0003800000 */
[----:B------:R-:W-:Y:S01]  /*a3d0*/  R2UR UR4, R80 ;  /* 0x00000000500472ca */ /* 0x000fe200000e0000 */
[----:B------:R-:W-:Y:S01]  /*a3e0*/  BSSY.RECONVERGENT B0, `(.L_x_142) ;  /* 0x000011c000007945 */ /* 0x000fe20003800200 */
[----:B---3--:R-:W-:Y:S02]  /*a3f0*/  F2FP.F16.E4M3.UNPACK_B R11, R149 ;  /* 0x00000095ff0b723e */ /* 0x008fe400020006ff */
[----:B------:R-:W-:Y:S02]  /*a400*/  F2FP.F16.E4M3.UNPACK_B R10, R150 ;  /* 0x00000096ff0a723e */ /* 0x000fe400020006ff */
[----:B------:R-:W-:Y:S01]  /*a410*/  F2FP.F16.E4M3.UNPACK_B R9, R151 ;  /* 0x00000097ff09723e */ /* 0x000fe200020006ff */
[--C-:B------:R-:W-:Y:S01]  /*a420*/  HADD2.F32 R83, -RZ, R11.reuse.H0_H0 ;  /* 0x2000000bff537230 */ /* 0x100fe20000004100 */
[----:B----4-:R-:W-:Y:S01]  /*a430*/  F2FP.F16.E4M3.UNPACK_B R8, R152 ;  /* 0x00000098ff08723e */ /* 0x010fe200020006ff */
[----:B------:R-:W-:Y:S01]  /*a440*/  HADD2.F32 R84, -RZ, R11.H1_H1 ;  /* 0x3000000bff547230 */ /* 0x000fe20000004100 */
[----:B------:R-:W-:Y:S01]  /*a450*/  F2FP.F16.E4M3.UNPACK_B R7, R153 ;  /* 0x00000099ff07723e */ /* 0x000fe200020006ff */
[--C-:B------:R-:W-:Y:S01]  /*a460*/  HADD2.F32 R87, -RZ, R10.reuse.H0_H0 ;  /* 0x2000000aff577230 */ /* 0x100fe20000004100 */
[----:B------:R-:W-:Y:S01]  /*a470*/  F2FP.F16.E4M3.UNPACK_B R6, R154 ;  /* 0x0000009aff06723e */ /* 0x000fe200020006ff */
[----:B------:R-:W-:Y:S01]  /*a480*/  HADD2.F32 R88, -RZ, R10.H1_H1 ;  /* 0x3000000aff587230 */ /* 0x000fe20000004100 */
[----:B------:R-:W-:Y:S01]  /*a490*/  F2FP.F16.E4M3.UNPACK_B R5, R155 ;  /* 0x0000009bff05723e */ /* 0x000fe200020006ff */
[--C-:B------:R-:W-:Y:S01]  /*a4a0*/  HADD2.F32 R91, -RZ, R9.reuse.H0_H0 ;  /* 0x20000009ff5b7230 */ /* 0x100fe20000004100 */
[----:B-1----:R-:W-:Y:S01]  /*a4b0*/  F2FP.F16.E4M3.UNPACK_B R4, R156 ;  /* 0x0000009cff04723e */ /* 0x002fe200020006ff */
[----:B------:R-:W-:Y:S01]  /*a4c0*/  HADD2.F32 R93, -RZ, R9.H1_H1 ;  /* 0x30000009ff5d7230 */ /* 0x000fe20000004100 */
[-C--:B------:R-:W-:Y:S01]  /*a4d0*/  F2FP.F16.E4M3.UNPACK_B R2, R148.reuse ;  /* 0x00000094ff02723e */ /* 0x080fe200020006ff */
[--C-:B------:R-:W-:Y:S01]  /*a4e0*/  HADD2.F32 R94, -RZ, R8.reuse.H0_H0 ;  /* 0x20000008ff5e7230 */ /* 0x100fe20000004100 */
[----:B------:R-:W-:Y:S01]  /*a4f0*/  F2FP.F16.E4M3.UNPACK_B R148, R148.H1 ;  /* 0x00000094ff94723e */ /* 0x000fe200030006ff */
[----:B------:R-:W-:Y:S01]  /*a500*/  HADD2.F32 R97, -RZ, R8.H1_H1 ;  /* 0x30000008ff617230 */ /* 0x000fe20000004100 */
[----:B------:R-:W-:Y:S01]  /*a510*/  F2FP.F16.E4M3.UNPACK_B R149, R149.H1 ;  /* 0x00000095ff95723e */ /* 0x000fe200030006ff */
[--C-:B------:R-:W-:Y:S01]  /*a520*/  HADD2.F32 R98, -RZ, R7.reuse.H0_H0 ;  /* 0x20000007ff627230 */ /* 0x100fe20000004100 */
[----:B------:R-:W-:Y:S01]  /*a530*/  F2FP.F16.E4M3.UNPACK_B R150, R150.H1 ;  /* 0x00000096ff96723e */ /* 0x000fe200030006ff */
[----:B------:R-:W-:Y:S01]  /*a540*/  HADD2.F32 R101, -RZ, R7.H1_H1 ;  /* 0x30000007ff657230 */ /* 0x000fe20000004100 */
[----:B------:R-:W-:Y:S01]  /*a550*/  F2FP.F16.E4M3.UNPACK_B R151, R151.H1 ;  /* 0x00000097ff97723e */ /* 0x000fe200030006ff */
[--C-:B------:R-:W-:Y:S01]  /*a560*/  HADD2.F32 R102, -RZ, R6.reuse.H0_H0 ;  /* 0x20000006ff667230 */ /* 0x100fe20000004100 */
[----:B------:R-:W-:Y:S01]  /*a570*/  IADD3 R191, PT, PT, R191, 0xd0, RZ ;  /* 0x000000d0bfbf7810 */ /* 0x000fe20007ffe0ff */
[----:B------:R-:W-:Y:S01]  /*a580*/  HADD2.F32 R105, -RZ, R6.H1_H1 ;  /* 0x30000006ff697230 */ /* 0x000fe20000004100 */
[----:B------:R-:W-:Y:S01]  /*a590*/  F2FP.F16.E4M3.UNPACK_B R138, R163 ;  /* 0x000000a3ff8a723e */ /* 0x000fe200020006ff */
[--C-:B------:R-:W-:Y:S01]  /*a5a0*/  HADD2.F32 R106, -RZ, R5.reuse.H0_H0 ;  /* 0x20000005ff6a7230 */ /* 0x100fe20000004100 */
[----:B------:R-:W-:Y:S01]  /*a5b0*/  LOP3.LUT R191, R191, 0xfefffff8, RZ, 0xc0, !PT ;  /* 0xfefffff8bfbf7812 */ /* 0x000fe200078ec0ff */
[----:B------:R-:W-:Y:S01]  /*a5c0*/  HADD2.F32 R109, -RZ, R5.H1_H1 ;  /* 0x30000005ff6d7230 */ /* 0x000fe20000004100 */
[----:B------:R-:W-:Y:S01]  /*a5d0*/  F2FP.F16.E4M3.UNPACK_B R116, R157 ;  /* 0x0000009dff74723e */ /* 0x000fe200020006ff */
[--C-:B------:R-:W-:Y:S01]  /*a5e0*/  HADD2.F32 R110, -RZ, R4.reuse.H0_H0 ;  /* 0x20000004ff6e7230 */ /* 0x100fe20000004100 */
[----:B------:R-:W-:Y:S01]  /*a5f0*/  F2FP.F16.E4M3.UNPACK_B R120, R158 ;  /* 0x0000009eff78723e */ /* 0x000fe200020006ff */
[----:B------:R-:W-:Y:S01]  /*a600*/  HADD2.F32 R113, -RZ, R4.H1_H1 ;  /* 0x30000004ff717230 */ /* 0x000fe20000004100 */
[----:B------:R-:W-:Y:S01]  /*a610*/  F2FP.F16.E4M3.UNPACK_B R124, R159 ;  /* 0x0000009fff7c723e */ /* 0x000fe200020006ff */
[----:B------:R-:W1:Y:S01]  /*a620*/  LDTM.x64 R4, tmem[UR4+0xc0] ;  /* 0x0000c004000479ee */ /* 0x000e620008340000 */
[--C-:B------:R-:W-:Y:S01]  /*a630*/  HADD2.F32 R0, -RZ, R2.reuse.H0_H0 ;  /* 0x20000002ff007230 */ /* 0x100fe20000004100 */
[----:B------:R-:W-:Y:S01]  /*a640*/  NOP ;  /* 0x0000000000007918 */ /* 0x000fe20000000000 */
[----:B-1----:R1:W-:Y:S01]  /*a650*/  SYNCS.ARRIVE.TRANS64.RED.A1T0 RZ, [R191+URZ], RZ ;  /* 0x000000ffbfff79a7 */ /* 0x0023e200081004ff */
[----:B------:R-:W-:Y:S01]  /*a660*/  HADD2.F32 R2, -RZ, R2.H1_H1 ;  /* 0x30000002ff027230 */ /* 0x000fe20000004100 */
[----:B------:R-:W-:Y:S01]  /*a670*/  F2FP.F16.E4M3.UNPACK_B R128, R160 ;  /* 0x000000a0ff80723e */ /* 0x000fe200020006ff */
[--C-:B------:R-:W-:Y:S01]  /*a680*/  HADD2.F32 R86, -RZ, R149.reuse.H1_H1 ;  /* 0x30000095ff567230 */ /* 0x100fe20000004100 */
[----:B------:R-:W-:Y:S01]  /*a690*/  F2FP.F16.E4M3.UNPACK_B R132, R161 ;  /* 0x000000a1ff84723e */ /* 0x000fe200020006ff */
[--C-:B------:R-:W-:Y:S01]  /*a6a0*/  HADD2.F32 R114, -RZ, R116.reuse.H0_H0 ;  /* 0x20000074ff727230 */ /* 0x100fe20000004100 */
[----:B------:R-:W-:Y:S01]  /*a6b0*/  F2FP.F16.E4M3.UNPACK_B R136, R162 ;  /* 0x000000a2ff88723e */ /* 0x000fe200020006ff */
[----:B------:R-:W-:Y:S01]  /*a6c0*/  HADD2.F32 R117, -RZ, R116.H1_H1 ;  /* 0x30000074ff757230 */ /* 0x000fe20000004100 */
[----:B------:R-:W-:Y:S01]  /*a6d0*/  F2FP.F16.E4M3.UNPACK_B R152, R152.H1 ;  /* 0x00000098ff98723e */ /* 0x000fe200030006ff */
        /* <DEDUP_REMOVED lines=12> */
[C---:B------:R-:W-:Y:S01]  /*a7a0*/  FMUL R4, R78.reuse, R4 ;  /* 0x000000044e047220 */ /* 0x040fe20000400000 */
[C---:B------:R-:W-:Y:S01]  /*a7b0*/  FMUL R5, R78.reuse, R5 ;  /* 0x000000054e057220 */ /* 0x040fe20000400000 */
[----:B------:R-:W-:Y:S02]  /*a7c0*/  HADD2.F32 R3, -RZ, R148.H0_H0 ;  /* 0x20000094ff037230 */ /* 0x000fe40000004100 */
        /* <DEDUP_REMOVED lines=9> */
[----:B------:R-:W-:Y:S02]  /*a860*/  HADD2.F32 R130, -RZ, R132.H0_H0 ;  /* 0x20000084ff827230 */ /* 0x000fe40000004100 */
[C---:B------:R-:W-:Y:S01]  /*a870*/  FMUL R6, R78.reuse, R6 ;  /* 0x000000064e067220 */ /* 0x040fe20000400000 */
[----:B------:R-:W-:Y:S02]  /*a880*/  HADD2.F32 R82, -RZ, R148.H1_H1 ;  /* 0x30000094ff527230 */ /* 0x000fe40000004100 */
[C---:B------:R-:W-:Y:S01]  /*a890*/  FMUL R7, R78.reuse, R7 ;  /* 0x000000074e077220 */ /* 0x040fe20000400000 */
[----:B------:R-:W-:Y:S02]  /*a8a0*/  HADD2.F32 R85, -RZ, R149.H0_H0 ;  /* 0x20000095ff557230 */ /* 0x000fe40000004100 */
[C---:B------:R-:W-:Y:S01]  /*a8b0*/  FFMA R6, R81.reuse, R3, R6 ;  /* 0x0000000351067223 */ /* 0x040fe20000000006 */
[----:B------:R-:W-:Y:S02]  /*a8c0*/  HADD2.F32 R133, -RZ, R132.H1_H1 ;  /* 0x30000084ff857230 */ /* 0x000fe40000004100 */
[C---:B------:R-:W-:Y:S01]  /*a8d0*/  FFMA R7, R81.reuse, R82, R7 ;  /* 0x0000005251077223 */ /* 0x040fe20000000007 */
[C---:B------:R-:W-:Y:S01]  /*a8e0*/  FFMA R8, R81.reuse, R83, R8 ;  /* 0x0000005351087223 */ /* 0x040fe20000000008 */
[C---:B------:R-:W-:Y:S01]  /*a8f0*/  FFMA R9, R81.reuse, R84, R9 ;  /* 0x0000005451097223 */ /* 0x040fe20000000009 */
[--C-:B------:R-:W-:Y:S02]  /*a900*/  HADD2.F32 R82, -RZ, R138.reuse.H0_H0 ;  /* 0x2000008aff527230 */ /* 0x100fe40000004100 */
[C---:B------:R-:W-:Y:S01]  /*a910*/  FMUL R10, R78.reuse, R10 ;  /* 0x0000000a4e0a7220 */ /* 0x040fe20000400000 */
[----:B------:R-:W-:Y:S02]  /*a920*/  HADD2.F32 R83, -RZ, R138.H1_H1 ;  /* 0x3000008aff537230 */ /* 0x000fe40000004100 */
[C---:B------:R-:W-:Y:S01]  /*a930*/  FMUL R11, R78.reuse, R11 ;  /* 0x0000000b4e0b7220 */ /* 0x040fe20000400000 */
[----:B------:R-:W-:Y:S02]  /*a940*/  HADD2.F32 R89, -RZ, R150.H0_H0 ;  /* 0x20000096ff597230 */ /* 0x000fe40000004100 */
[C---:B------:R-:W-:Y:S01]  /*a950*/  FFMA R10, R81.reuse, R85, R10 ;  /* 0x00000055510a7223 */ /* 0x040fe2000000000a */
[--C-:B------:R-:W-:Y:S02]  /*a960*/  HADD2.F32 R134, -RZ, R136.reuse.H0_H0 ;  /* 0x20000088ff867230 */ /* 0x100fe40000004100 */
[C---:B------:R-:W-:Y:S01]  /*a970*/  FFMA R11, R81.reuse, R86, R11 ;  /* 0x00000056510b7223 */ /* 0x040fe2000000000b */
[C---:B------:R-:W-:Y:S01]  /*a980*/  FFMA R12, R81.reuse, R87, R12 ;  /* 0x00000057510c7223 */ /* 0x040fe2000000000c */
[----:B------:R-:W-:Y:S01]  /*a990*/  FFMA R13, R81, R88, R13 ;  /* 0x00000058510d7223 */ /* 0x000fe2000000000d */
[----:B------:R-:W-:Y:S01]  /*a9a0*/  F2FP.SATFINITE.E4M3.F32.PACK_AB_MERGE_C R86, R7, R6, RZ ;  /* 0x000000060756723e */ /* 0x000fe200048070ff */
[C---:B------:R-:W-:Y:S01]  /*a9b0*/  FMUL R7, R78.reuse, R20 ;  /* 0x000000144e077220 */ /* 0x040fe20000400000 */
[----:B------:R-:W-:Y:S01]  /*a9c0*/  F2FP.SATFINITE.E4M3.F32.PACK_AB_MERGE_C R138, R11, R10, RZ ;  /* 0x0000000a0b8a723e */ /* 0x000fe200048070ff */
[C---:B------:R-:W-:Y:S01]  /*a9d0*/  FMUL R10, R78.reuse, R21 ;  /* 0x000000154e0a7220 */ /* 0x040fe20000400000 */
[C---:B------:R-:W-:Y:S01]  /*a9e0*/  FMUL R21, R78.reuse, R28 ;  /* 0x0000001c4e157220 */ /* 0x040fe20000400000 */
[----:B------:R-:W-:Y:S02]  /*a9f0*/  HADD2.F32 R137, -RZ, R136.H1_H1 ;  /* 0x30000088ff897230 */ /* 0x000fe40000004100 */
[C---:B------:R-:W-:Y:S01]  /*aa00*/  FMUL R14, R78.reuse, R14 ;  /* 0x0000000e4e0e7220 */ /* 0x040fe20000400000 */
[----:B------:R-:W-:Y:S02]  /*aa10*/  HADD2.F32 R90, -RZ, R150.H1_H1 ;  /* 0x30000096ff5a7230 */ /* 0x000fe40000004100 */
[C---:B------:R-:W-:Y:S01]  /*aa20*/  FMUL R15, R78.reuse, R15 ;  /* 0x0000000f4e0f7220 */ /* 0x040fe20000400000 */
[--C-:B------:R-:W-:Y:S02]  /*aa30*/  HADD2.F32 R92, -RZ, R151.reuse.H0_H0 ;  /* 0x20000097ff5c7230 */ /* 0x100fe40000004100 */
[C---:B------:R-:W-:Y:S01]  /*aa40*/  FFMA R14, R81.reuse, R89, R14 ;  /* 0x00000059510e7223 */ /* 0x040fe2000000000e */
[----:B------:R-:W-:Y:S02]  /*aa50*/  HADD2.F32 R95, -RZ, R151.H1_H1 ;  /* 0x30000097ff5f7230 */ /* 0x000fe40000004100 */
[C---:B------:R-:W-:Y:S01]  /*aa60*/  FFMA R15, R81.reuse, R90, R15 ;  /* 0x0000005a510f7223 */ /* 0x040fe2000000000f */
[C---:B------:R-:W-:Y:S01]  /*aa70*/  FFMA R0, R81.reuse, R91, R0 ;  /* 0x0000005b51007223 */ /* 0x040fe20000000000 */
[----:B------:R-:W-:Y:S01]  /*aa80*/  FFMA R2, R81, R93, R2 ;  /* 0x0000005d51027223 */ /* 0x000fe20000000002 */
[C---:B------:R-:W-:Y:S01]  /*aa90*/  FMUL R3, R78.reuse, R18 ;  /* 0x000000124e037220 */ /* 0x040fe20000400000 */
[C---:B------:R-:W-:Y:S01]  /*aaa0*/  FMUL R18, R78.reuse, R25 ;  /* 0x000000194e127220 */ /* 0x040fe20000400000 */
[----:B------:R-:W-:Y:S01]  /*aab0*/  F2FP.SATFINITE.E4M3.F32.PACK_AB_MERGE_C R14, R15, R14, RZ ;  /* 0x0000000e0f0e723e */ /* 0x000fe200048070ff */
[C---:B------:R-:W-:Y:S01]  /*aac0*/  FMUL R25, R78.reuse, R32 ;  /* 0x000000204e197220 */ /* 0x040fe20000400000 */
[C---:B------:R-:W-:Y:S01]  /*aad0*/  FFMA R3, R81.reuse, R92, R3 ;  /* 0x0000005c51037223 */ /* 0x040fe20000000003 */
[C---:B------:R-:W-:Y:S01]  /*aae0*/  FMUL R6, R78.reuse, R19 ;  /* 0x000000134e067220 */ /* 0x040fe20000400000 */
[--C-:B------:R-:W-:Y:S02]  /*aaf0*/  HADD2.F32 R96, -RZ, R152.reuse.H0_H0 ;  /* 0x20000098ff607230 */ /* 0x100fe40000004100 */
[C---:B------:R-:W-:Y:S01]  /*ab00*/  FMUL R11, R78.reuse, R22 ;  /* 0x000000164e0b7220 */ /* 0x040fe20000400000 */
[----:B------:R-:W-:Y:S02]  /*ab10*/  HADD2.F32 R99, -RZ, R152.H1_H1 ;  /* 0x30000098ff637230 */ /* 0x000fe40000004100 */
[C---:B------:R-:W-:Y:S01]  /*ab20*/  FFMA R6, R81.reuse, R95, R6 ;  /* 0x0000005f51067223 */ /* 0x040fe20000000006 */
[C---:B------:R-:W-:Y:S01]  /*ab30*/  FFMA R7, R81.reuse, R94, R7 ;  /* 0x0000005e51077223 */ /* 0x040fe20000000007 */
[C---:B------:R-:W-:Y:S01]  /*ab40*/  FFMA R10, R81.reuse, R97, R10 ;  /* 0x00000061510a7223 */ /* 0x040fe2000000000a */
[C---:B------:R-:W-:Y:S01]  /*ab50*/  FFMA R11, R81.reuse, R96, R11 ;  /* 0x00000060510b7223 */ /* 0x040fe2000000000b */
[----:B------:R-:W-:Y:S01]  /*ab60*/  FMUL R22, R78, R29 ;  /* 0x0000001d4e167220 */ /* 0x000fe20000400000 */
[----:B------:R-:W-:Y:S01]  /*ab70*/  F2FP.SATFINITE.E4M3.F32.PACK_AB_MERGE_C R3, R6, R3, RZ ;  /* 0x000000030603723e */ /* 0x000fe200048070ff */
[C---:B------:R-:W-:Y:S01]  /*ab80*/  FMUL R29, R78.reuse, R36 ;  /* 0x000000244e1d7220 */ /* 0x040fe20000400000 */
        /* <DEDUP_REMOVED lines=11> */
[----:B------:R-:W-:Y:S01]  /*ac40*/  FMUL R20, R78, R27 ;  /* 0x0000001b4e147220 */ /* 0x000fe20000400000 */
[--C-:B------:R-:W-:Y:S01]  /*ac50*/  HADD2.F32 R104, -RZ, R154.reuse.H0_H0 ;  /* 0x2000009aff687230 */ /* 0x100fe20000004100 */
[----:B------:R-:W-:Y:S01]  /*ac60*/  F2FP.SATFINITE.E4M3.F32.PACK_AB_MERGE_C R16, R10, R7, R16 ;  /* 0x000000070a10723e */ /* 0x000fe20004807010 */
[----:B------:R-:W-:Y:S02]  /*ac70*/  HADD2.F32 R107, -RZ, R154.H1_H1 ;  /* 0x3000009aff6b7230 */ /* 0x000fe40000004100 */
        /* <DEDUP_REMOVED lines=28> */
[----:B------:R-:W-:Y:S01]  /*ae40*/  F2FP.F16.E4M3.UNPACK_B R159, R159.H1 ;  /* 0x0000009fff9f723e */ /* 0x000fe200030006ff */
[----:B------:R-:W-:Y:S01]  /*ae50*/  FMUL R38, R78, R45 ;  /* 0x0000002d4e267220 */ /* 0x000fe20000400000 */
[----:B------:R-:W-:Y:S01]  /*ae60*/  F2FP.SATFINITE.E4M3.F32.PACK_AB_MERGE_C R19, R28, R27, RZ ;  /* 0x0000001b1c13723e */ /* 0x000fe200048070ff */
[----:B------:R-:W-:Y:S01]  /*ae70*/  FFMA R31, R81, R112, R31 ;  /* 0x00000070511f7223 */ /* 0x000fe2000000001f */
[C---:B------:R-:W-:Y:S01]  /*ae80*/  FMUL R45, R78.reuse, R52 ;  /* 0x000000344e2d7220 */ /* 0x040fe20000400000 */
[C---:B------:R-:W-:Y:S01]  /*ae90*/  FMUL R52, R78.reuse, R59 ;  /* 0x0000003b4e347220 */ /* 0x040fe20000400000 */
[----:B------:R-:W-:Y:S01]  /*aea0*/  F2FP.F16.E4M3.UNPACK_B R160, R160.H1 ;  /* 0x000000a0ffa0723e */ /* 0x000fe200030006ff */
[C---:B------:R-:W-:Y:S01]  /*aeb0*/  FMUL R59, R78.reuse, R66 ;  /* 0x000000424e3b7220 */ /* 0x040fe20000400000 */
[----:B------:R-:W-:Y:S01]  /*aec0*/  F2FP.SATFINITE.E4M3.F32.PACK_AB_MERGE_C R66, R13, R12, R14 ;  /* 0x0000000c0d42723e */ /* 0x000fe2000480700e */
        /* <DEDUP_REMOVED lines=11> */
[C---:B------:R-:W-:Y:S01]  /*af80*/  FFMA R35, R81.reuse, R116, R35 ;  /* 0x0000007451237223 */ /* 0x040fe20000000023 */
[C---:B------:R-:W-:Y:S01]  /*af90*/  FMUL R36, R78.reuse, R43 ;  /* 0x0000002b4e247220 */ /* 0x040fe20000400000 */
[--C-:B------:R-:W-:Y:S02]  /*afa0*/  HADD2.F32 R120, -RZ, R158.reuse.H0_H0 ;  /* 0x2000009eff787230 */ /* 0x100fe40000004100 */
[C---:B------:R-:W-:Y:S01]  /*afb0*/  FMUL R39, R78.reuse, R46 ;  /* 0x0000002e4e277220 */ /* 0x040fe20000400000 */
[----:B------:R-:W-:Y:S02]  /*afc0*/  HADD2.F32 R123, -RZ, R158.H1_H1 ;  /* 0x3000009eff7b7230 */ /* 0x000fe40000004100 */
        /* <DEDUP_REMOVED lines=11> */
[C---:B------:R-:W-:Y:S01]  /*b080*/  FFMA R42, R81.reuse, R125, R42 ;  /* 0x0000007d512a7223 */ /* 0x040fe2000000002a */
[C---:B------:R-:W-:Y:S01]  /*b090*/  FMUL R46, R78.reuse, R53 ;  /* 0x000000354e2e7220 */ /* 0x040fe20000400000 */
[--C-:B------:R-:W-:Y:S02]  /*b0a0*/  HADD2.F32 R128, -RZ, R160.reuse.H0_H0 ;  /* 0x200000a0ff807230 */ /* 0x100fe40000004100 */
[C---:B------:R-:W-:Y:S01]  /*b0b0*/  FMUL R50, R78.reuse, R57 ;  /* 0x000000394e327220 */ /* 0x040fe20000400000 */
[C---:B------:R-:W-:Y:S01]  /*b0c0*/  FMUL R51, R78.reuse, R58 ;  /* 0x0000003a4e337220 */ /* 0x040fe20000400000 */
[C---:B------:R-:W-:Y:S01]  /*b0d0*/  FMUL R53, R78.reuse, R60 ;  /* 0x0000003c4e357220 */ /* 0x040fe20000400000 */
[C---:B------:R-:W-:Y:S01]  /*b0e0*/  FFMA R43, R81.reuse, R124, R43 ;  /* 0x0000007c512b7223 */ /* 0x040fe2000000002b */
[----:B------:R-:W-:Y:S02]  /*b0f0*/  HADD2.F32 R131, -RZ, R160.H1_H1 ;  /* 0x300000a0ff837230 */ /* 0x000fe40000004100 */
[C---:B------:R-:W-:Y:S01]  /*b100*/  FMUL R47, R78.reuse, R54 ;  /* 0x000000364e2f7220 */ /* 0x040fe20000400000 */
[C---:B------:R-:W-:Y:S01]  /*b110*/  FMUL R57, R78.reuse, R64 ;  /* 0x000000404e397220 */ /* 0x040fe20000400000 */
[C---:B------:R-:W-:Y:S01]  /*b120*/  FMUL R58, R78.reuse, R65 ;  /* 0x000000414e3a7220 */ /* 0x040fe20000400000 */
[C---:B------:R-:W-:Y:S01]  /*b130*/  FMUL R60, R78.reuse, R67 ;  /* 0x000000434e3c7220 */ /* 0x040fe20000400000 */
[----:B------:R-:W-:Y:S01]  /*b140*/  FFMA R44, R81, R127, R44 ;  /* 0x0000007f512c7223 */ /* 0x000fe2000000002c */
[C---:B------:R-:W-:Y:S01]  /*b150*/  FMUL R48, R78.reuse, R55 ;  /* 0x000000374e307220 */ /* 0x040fe20000400000 */
[----:B------:R-:W-:Y:S01]  /*b160*/  F2FP.SATFINITE.E4M3.F32.PACK_AB_MERGE_C R64, R5, R4, R86 ;  /* 0x000000040540723e */ /* 0x000fe20004807056 */
[----:B------:R-:W-:Y:S01]  /*b170*/  FFMA R45, R81, R126, R45 ;  /* 0x0000007e512d7223 */ /* 0x000fe2000000002d */
[----:B------:R-:W-:Y:S01]  /*b180*/  F2FP.SATFINITE.E4M3.F32.PACK_AB_MERGE_C R65, R9, R8, R138 ;  /* 0x000000080941723e */ /* 0x000fe2000480708a */
[----:B------:R-:W-:Y:S01]  /*b190*/  FMUL R49, R78, R56 ;  /* 0x000000384e317220 */ /* 0x000fe20000400000 */
[----:B------:R-:W-:Y:S01]  /*b1a0*/  F2FP.SATFINITE.E4M3.F32.PACK_AB_MERGE_C R67, R2, R0, R3 ;  /* 0x000000000243723e */ /* 0x000fe20004807003 */
[C---:B------:R-:W-:Y:S01]  /*b1b0*/  FFMA R46, R81.reuse, R129, R46 ;  /* 0x00000081512e7223 */ /* 0x040fe2000000002e */
[----:B------:R-:W-:Y:S01]  /*b1c0*/  F2FP.F16.E4M3.UNPACK_B R162, R162.H1 ;  /* 0x000000a2ffa2723e */ /* 0x000fe200030006ff */
[--C-:B------:R-:W-:Y:S02]  /*b1d0*/  HADD2.F32 R132, -RZ, R161.reuse.H0_H0 ;  /* 0x200000a1ff847230 */ /* 0x100fe40000004100 */
[C---:B------:R-:W-:Y:S01]  /*b1e0*/  FFMA R47, R81.reuse, R128, R47 ;  /* 0x00000080512f7223 */ /* 0x040fe2000000002f */
[----:B------:R1:W-:Y:S01]  /*b1f0*/  STS.128 [R172+UR49+0xa200], R64 ;  /* 0x00a20040ac007988 */ /* 0x0003e20008000c31 */
[----:B------:R-:W-:Y:S02]  /*b200*/  HADD2.F32 R135, -RZ, R161.H1_H1 ;  /* 0x300000a1ff877230 */ /* 0x000fe40000004100 */
[C---:B------:R-:W-:Y:S01]  /*b210*/  FFMA R48, R81.reuse, R131, R48 ;  /* 0x0000008351307223 */ /* 0x040fe20000000030 */
[C---:B------:R-:W-:Y:S01]  /*b220*/  FFMA R49, R81.reuse, R130, R49 ;  /* 0x0000008251317223 */ /* 0x040fe20000000031 */
[----:B------:R-:W-:Y:S01]  /*b230*/  F2FP.F16.E4M3.UNPACK_B R163, R163.H1 ;  /* 0x000000a3ffa3723e */ /* 0x000fe200030006ff */
[C---:B------:R-:W-:Y:S01]  /*b240*/  FFMA R50, R81.reuse, R133, R50 ;  /* 0x0000008551327223 */ /* 0x040fe20000000032 */
[----:B------:R-:W-:Y:S01]  /*b250*/  FMUL R54, R78, R61 ;  /* 0x0000003d4e367220 */ /* 0x000fe20000400000 */
[--C-:B------:R-:W-:Y:S01]  /*b260*/  HADD2.F32 R136, -RZ, R162.reuse.H0_H0 ;  /* 0x200000a2ff887230 */ /* 0x100fe20000004100 */
[----:B------:R1:W-:Y:S01]  /*b270*/  STS.128 [R193+0xa010], R16 ;  /* 0x00a01010c1007388 */ /* 0x0003e20000000c00 */
[----:B------:R-:W-:Y:S01]  /*b280*/  F2FP.SATFINITE.E4M3.F32.PACK_AB_MERGE_C R35, R36, R35, RZ ;  /* 0x000000232423723e */ /* 0x000fe200048070ff */
[C---:B------:R-:W-:Y:S01]  /*b290*/  FFMA R51, R81.reuse, R132, R51 ;  /* 0x0000008451337223 */ /* 0x040fe20000000033 */
[----:B------:R-:W-:Y:S01]  /*b2a0*/  F2FP.SATFINITE.E4M3.F32.PACK_AB_MERGE_C R39, R40, R39, RZ ;  /* 0x000000272827723e */ /* 0x000fe200048070ff */
[----:B------:R-:W-:Y:S02]  /*b2b0*/  HADD2.F32 R139, -RZ, R162.H1_H1 ;  /* 0x300000a2ff8b7230 */ /* 0x000fe40000004100 */
[C---:B------:R-:W-:Y:S01]  /*b2c0*/  FMUL R55, R78.reuse, R62 ;  /* 0x0000003e4e377220 */ /* 0x040fe20000400000 */
[C---:B------:R-:W-:Y:S01]  /*b2d0*/  FFMA R52, R81.reuse, R135, R52 ;  /* 0x0000008751347223 */ /* 0x040fe20000000034 */
[----:B------:R-:W-:Y:S01]  /*b2e0*/  FMUL R56, R78, R63 ;  /* 0x0000003f4e387220 */ /* 0x000fe20000400000 */
[C---:B------:R-:W-:Y:S01]  /*b2f0*/  FFMA R53, R81.reuse, R134, R53 ;  /* 0x0000008651357223 */ /* 0x040fe20000000035 */
[C---:B------:R-:W-:Y:S01]  /*b300*/  FFMA R54, R81.reuse, R137, R54 ;  /* 0x0000008951367223 */ /* 0x040fe20000000036 */
[--C-:B------:R-:W-:Y:S02]  /*b310*/  HADD2.F32 R84, -RZ, R163.reuse.H0_H0 ;  /* 0x200000a3ff547230 */ /* 0x100fe40000004100 */
[C---:B------:R-:W-:Y:S01]  /*b320*/  FFMA R55, R81.reuse, R136, R55 ;  /* 0x0000008851377223 */ /* 0x040fe20000000037 */
[----:B------:R-:W-:Y:S02]  /*b330*/  HADD2.F32 R85, -RZ, R163.H1_H1 ;  /* 0x300000a3ff557230 */ /* 0x000fe40000004100 */
[C---:B------:R-:W-:Y:S01]  /*b340*/  FFMA R56, R81.reuse, R139, R56 ;  /* 0x0000008b51387223 */ /* 0x040fe20000000038 */
[----:B------:R-:W-:Y:S01]  /*b350*/  F2FP.SATFINITE.E4M3.F32.PACK_AB_MERGE_C R43, R44, R43, RZ ;  /* 0x0000002b2c2b723e */ /* 0x000fe200048070ff */
[C---:B------:R-:W-:Y:S01]  /*b360*/  FFMA R57, R81.reuse, R82, R57 ;  /* 0x0000005251397223 */ /* 0x040fe20000000039 */
[C---:B------:R-:W-:Y:S01]  /*b370*/  FFMA R58, R81.reuse, R83, R58 ;  /* 0x00000053513a7223 */ /* 0x040fe2000000003a */
[C---:B------:R-:W-:Y:S01]  /*b380*/  FFMA R59, R81.reuse, R84, R59 ;  /* 0x00000054513b7223 */ /* 0x040fe2000000003b */
[----:B------:R-:W-:Y:S01]  /*b390*/  F2FP.SATFINITE.E4M3.F32.PACK_AB_MERGE_C R33, R34, R33, R35 ;  /* 0x000000212221723e */ /* 0x000fe20004807023 */
[----:B------:R-:W-:Y:S01]  /*b3a0*/  FFMA R60, R81, R85, R60 ;  /* 0x00000055513c7223 */ /* 0x000fe2000000003c */
[----:B------:R-:W-:Y:S02]  /*b3b0*/  F2FP.SATFINITE.E4M3.F32.PACK_AB_MERGE_C R32, R30, R29, R32 ;  /* 0x0000001d1e20723e */ /* 0x000fe40004807020 */
        /* <DEDUP_REMOVED lines=11> */
[----:B------:R-:W-:Y:S03]  /*b470*/  IADD3 R76, PT, PT, R76, 0x1, RZ ;  /* 0x000000014c4c7810 */ /* 0x000fe60007ffe0ff */
        /* <DEDUP_REMOVED lines=18> */
.L_x_143:
[----:B------:R-:W-:Y:S05]  /*b5a0*/  BSYNC.RECONVERGENT B0 ;  /* 0x0000000000007941 */ /* 0x000fea0003800200 */
.L_x_142:
[----:B------:R-:W-:Y:S01]  /*b5b0*/  BAR.SYNC.DEFER_BLOCKING 0x1, 0x80 ;  /* 0x0042000000007b1d */ /* 0x000fe20000010000 */
[----:B------:R-:W-:Y:S01]  /*b5c0*/  ISETP.NE.AND P2, PT, R190, RZ, PT ;  /* 0x000000ffbe00720c */ /* 0x000fe20003f45270 */
[----:B------:R-:W-:Y:S01]  /*b5d0*/  IMAD.IADD R20, R75, 0x1, R147 ;  /* 0x000000014b147824 */ /* 0x000fe200078e0293 */
[----:B------:R-:W-:Y:S01]  /*b5e0*/  ISETP.NE.AND P0, PT, R192, 0x2, PT ;  /* 0x00000002c000780c */ /* 0x000fe20003f05270 */
[----:B------:R-:W-:Y:S01]  /*b5f0*/  IMAD.IADD R21, R77, 0x1, R170 ;  /* 0x000000014d157824 */ /* 0x000fe200078e02aa */
[----:B------:R-:W-:Y:S02]  /*b600*/  ISETP.NE.AND P1, PT, R76, 0x2, PT ;  /* 0x000000024c00780c */ /* 0x000fe40003f25270 */
[----:B------:R-:W-:Y:S02]  /*b610*/  SEL R3, RZ, 0x1, P0 ;  /* 0x00000001ff037807 */ /* 0x000fe40000000000 */
[----:B------:R-:W-:Y:S02]  /*b620*/  SEL R0, RZ, 0x1, P1 ;  /* 0x00000001ff007807 */ /* 0x000fe40000800000 */
[----:B------:R-:W-:Y:S02]  /*b630*/  LOP3.LUT R182, R182, R3, RZ, 0x3c, !PT ;  /* 0x00000003b6b67212 */ /* 0x000fe400078e3cff */
[----:B------:R-:W-:Y:S02]  /*b640*/  LOP3.LUT R183, R183, R0, RZ, 0x3c, !PT ;  /* 0x00000000b7b77212 */ /* 0x000fe400078e3cff */
[----:B------:R-:W-:Y:S02]  /*b650*/  @P2 R2UR UR36, R179 ;  /* 0x00000000b32422ca */ /* 0x000fe400000e0000 */
[----:B------:R-:W-:Y:S02]  /*b660*/  SEL R192, R192, RZ, P0 ;  /* 0x000000ffc0c07207 */ /* 0x000fe40000000000 */
[----:B------:R-:W-:Y:S01]  /*b670*/  SEL R76, R76, RZ, P1 ;  /* 0x000000ff4c4c7207 */ /* 0x000fe20000800000 */
[----:B------:R-:W-:Y:S10]  /*b680*/  @P2 BRA `(.L_x_144) ;  /* 0xffffff9800dc2947 */ /* 0x000ff4000383ffff */
[----:B------:R-:W-:Y:S05]  /*b690*/  EXIT ;  /* 0x000000000000794d */ /* 0x000fea0003800000 */
.L_x_24:
[----:B--2---:R2:W4:Y:S02]  /*b6a0*/  SYNCS.PHASECHK.TRANS64.TRYWAIT P0, [R3+URZ+0xf0], R2 ;  /* 0x0000f002030075a7 */ /* 0x00452400080011ff */
[----:B----4-:R-:W-:Y:S05]  /*b6b0*/  @!P0 NANOSLEEP.SYNCS 0x989680 ;  /* 0x009896800000895d */ /* 0x010fea0003900000 */
[----:B------:R-:W4:Y:S02]  /*b6c0*/  @!P0 SYNCS.PHASECHK.TRANS64 P0, [R3+URZ+0xf0], R2 ;  /* 0x0000f002030085a7 */ /* 0x000f2400080010ff */
[----:B----4-:R-:W-:Y:S05]  /*b6d0*/  @!P0 BRA `(.L_x_24) ;  /* 0xfffffffc00f08947 */ /* 0x010fea000383ffff */
[----:B------:R-:W-:Y:S05]  /*b6e0*/  BRA `(.L_x_145) ;  /* 0xffffff60003c7947 */ /* 0x000fea000383ffff */
.L_x_27:
[----:B-1----:R-:W-:-:S07]  /*b6f0*/  MOV R2, UR33 ;  /* 0x0000002100027c02 */ /* 0x002fce0008000f00 */
.L_x_146:
[----:B-1----:R1:W2:Y:S02]  /*b700*/  SYNCS.PHASECHK.TRANS64.TRYWAIT P0, [R2+URZ+0x28], R5 ;  /* 0x00002805020075a7 */ /* 0x0022a400080011ff */
[----:B--2---:R-:W-:Y:S05]  /*b710*/  @!P0 NANOSLEEP.SYNCS 0x989680 ;  /* 0x009896800000895d */ /* 0x004fea0003900000 */
[----:B------:R-:W2:Y:S02]  /*b720*/  @!P0 SYNCS.PHASECHK.TRANS64 P0, [R2+URZ+0x28], R5 ;  /* 0x00002805020085a7 */ /* 0x000ea400080010ff */
[----:B--2---:R-:W-:Y:S05]  /*b730*/  @!P0 BRA `(.L_x_146) ;  /* 0xfffffffc00f08947 */ /* 0x004fea000383ffff */
[----:B------:R-:W-:Y:S05]  /*b740*/  BRA `(.L_x_26) ;  /* 0xffffff6000a07947 */ /* 0x000fea000383ffff */
.L_x_34:
[----:B-1----:R-:W-:-:S07]  /*b750*/  MOV R2, UR17 ;  /* 0x0000001100027c02 */ /* 0x002fce0008000f00 */
.L_x_147:
[----:B-1----:R1:W2:Y:S02]  /*b760*/  SYNCS.PHASECHK.TRANS64.TRYWAIT P0, [R2+URZ+0x28], R5 ;  /* 0x00002805020075a7 */ /* 0x0022a400080011ff */
[----:B--2---:R-:W-:Y:S05]  /*b770*/  @!P0 NANOSLEEP.SYNCS 0x989680 ;  /* 0x009896800000895d */ /* 0x004fea0003900000 */
[----:B------:R-:W2:Y:S02]  /*b780*/  @!P0 SYNCS.PHASECHK.TRANS64 P0, [R2+URZ+0x28], R5 ;  /* 0x00002805020085a7 */ /* 0x000ea400080010ff */
[----:B--2---:R-:W-:Y:S05]  /*b790*/  @!P0 BRA `(.L_x_147) ;  /* 0xfffffffc00f08947 */ /* 0x004fea000383ffff */
[----:B------:R-:W-:Y:S05]  /*b7a0*/  BRA `(.L_x_33) ;  /* 0xffffff6400587947 */ /* 0x000fea000383ffff */
.L_x_39:
[----:B-1----:R1:W2:Y:S02]  /*b7b0*/  SYNCS.PHASECHK.TRANS64.TRYWAIT P0, [R2+URZ+0xa0], R3 ;  /* 0x0000a003020075a7 */ /* 0x0022a400080011ff */
[----:B--2---:R-:W-:Y:S05]  /*b7c0*/  @!P0 NANOSLEEP.SYNCS 0x989680 ;  /* 0x009896800000895d */ /* 0x004fea0003900000 */
[----:B------:R-:W2:Y:S02]  /*b7d0*/  @!P0 SYNCS.PHASECHK.TRANS64 P0, [R2+URZ+0xa0], R3 ;  /* 0x0000a003020085a7 */ /* 0x000ea400080010ff */
[----:B--2---:R-:W-:Y:S05]  /*b7e0*/  @!P0 BRA `(.L_x_39) ;  /* 0xfffffffc00f08947 */ /* 0x004fea000383ffff */
[----:B------:R-:W-:Y:S05]  /*b7f0*/  BRA `(.L_x_148) ;  /* 0xffffff6400f87947 */ /* 0x000fea000383ffff */
.L_x_43:
[----:B---3--:R-:W-:-:S07]  /*b800*/  MOV R0, UR4 ;  /* 0x0000000400007c02 */ /* 0x008fce0008000f00 */
.L_x_149:
[----:B-1----:R1:W2:Y:S02]  /*b810*/  SYNCS.PHASECHK.TRANS64.TRYWAIT P0, [R0+URZ], R3 ;  /* 0x00000003000075a7 */ /* 0x0022a400080011ff */
[----:B--2---:R-:W-:Y:S05]  /*b820*/  @!P0 NANOSLEEP.SYNCS 0x989680 ;  /* 0x009896800000895d */ /* 0x004fea0003900000 */
[----:B------:R-:W2:Y:S02]  /*b830*/  @!P0 SYNCS.PHASECHK.TRANS64 P0, [R0+URZ], R3 ;  /* 0x00000003000085a7 */ /* 0x000ea400080010ff */
[----:B--2---:R-:W-:Y:S05]  /*b840*/  @!P0 BRA `(.L_x_149) ;  /* 0xfffffffc00f08947 */ /* 0x004fea000383ffff */
[----:B------:R-:W-:Y:S05]  /*b850*/  BRA `(.L_x_150) ;  /* 0xffffff6c00687947 */ /* 0x000fea000383ffff */
.L_x_44:
[----:B---3--:R-:W-:-:S07]  /*b860*/  MOV R0, UR4 ;  /* 0x0000000400007c02 */ /* 0x008fce0008000f00 */
.L_x_151:
[----:B-1----:R1:W2:Y:S02]  /*b870*/  SYNCS.PHASECHK.TRANS64.TRYWAIT P0, [R0+URZ], R3 ;  /* 0x00000003000075a7 */ /* 0x0022a400080011ff */
[----:B--2---:R-:W-:Y:S05]  /*b880*/  @!P0 NANOSLEEP.SYNCS 0x989680 ;  /* 0x009896800000895d */ /* 0x004fea0003900000 */
[----:B------:R-:W2:Y:S02]  /*b890*/  @!P0 SYNCS.PHASECHK.TRANS64 P0, [R0+URZ], R3 ;  /* 0x00000003000085a7 */ /* 0x000ea400080010ff */
[----:B--2---:R-:W-:Y:S05]  /*b8a0*/  @!P0 BRA `(.L_x_151) ;  /* 0xfffffffc00f08947 */ /* 0x004fea000383ffff */
[----:B------:R-:W-:Y:S05]  /*b8b0*/  BRA `(.L_x_152) ;  /* 0xffffff6c00747947 */ /* 0x000fea000383ffff */
.L_x_45:
[----:B---3--:R-:W-:-:S07]  /*b8c0*/  MOV R0, UR4 ;  /* 0x0000000400007c02 */ /* 0x008fce0008000f00 */
.L_x_153:
[----:B-1----:R1:W2:Y:S02]  /*b8d0*/  SYNCS.PHASECHK.TRANS64.TRYWAIT P0, [R0+URZ], R3 ;  /* 0x00000003000075a7 */ /* 0x0022a400080011ff */
[----:B--2---:R-:W-:Y:S05]  /*b8e0*/  @!P0 NANOSLEEP.SYNCS 0x989680 ;  /* 0x009896800000895d */ /* 0x004fea0003900000 */
[----:B------:R-:W2:Y:S02]  /*b8f0*/  @!P0 SYNCS.PHASECHK.TRANS64 P0, [R0+URZ], R3 ;  /* 0x00000003000085a7 */ /* 0x000ea400080010ff */
[----:B--2---:R-:W-:Y:S05]  /*b900*/  @!P0 BRA `(.L_x_153) ;  /* 0xfffffffc00f08947 */ /* 0x004fea000383ffff */
[----:B------:R-:W-:Y:S05]  /*b910*/  BRA `(.L_x_154) ;  /* 0xffffff6c00807947 */ /* 0x000fea000383ffff */
.L_x_46:
[----:B---3--:R-:W-:-:S07]  /*b920*/  MOV R0, UR4 ;  /* 0x0000000400007c02 */ /* 0x008fce0008000f00 */
.L_x_155:
[----:B-1----:R1:W2:Y:S02]  /*b930*/  SYNCS.PHASECHK.TRANS64.TRYWAIT P0, [R0+URZ], R3 ;  /* 0x00000003000075a7 */ /* 0x0022a400080011ff */
[----:B--2---:R-:W-:Y:S05]  /*b940*/  @!P0 NANOSLEEP.SYNCS 0x989680 ;  /* 0x009896800000895d */ /* 0x004fea0003900000 */
[----:B------:R-:W2:Y:S02]  /*b950*/  @!P0 SYNCS.PHASECHK.TRANS64 P0, [R0+URZ], R3 ;  /* 0x00000003000085a7 */ /* 0x000ea400080010ff */
[----:B--2---:R-:W-:Y:S05]  /*b960*/  @!P0 BRA `(.L_x_155) ;  /* 0xfffffffc00f08947 */ /* 0x004fea000383ffff */
[----:B------:R-:W-:Y:S05]  /*b970*/  BRA `(.L_x_156) ;  /* 0xffffff6c008c7947 */ /* 0x000fea000383ffff */
.L_x_49:
[----:B-1----:R1:W2:Y:S02]  /*b980*/  SYNCS.PHASECHK.TRANS64.TRYWAIT P0, [R0+URZ+0xe0], R5 ;  /* 0x0000e005000075a7 */ /* 0x0022a400080011ff */
[----:B--2---:R-:W-:Y:S05]  /*b990*/  @!P0 NANOSLEEP.SYNCS 0x989680 ;  /* 0x009896800000895d */ /* 0x004fea0003900000 */
[----:B------:R-:W2:Y:S02]  /*b9a0*/  @!P0 SYNCS.PHASECHK.TRANS64 P0, [R0+URZ+0xe0], R5 ;  /* 0x0000e005000085a7 */ /* 0x000ea400080010ff */
[----:B--2---:R-:W-:Y:S05]  /*b9b0*/  @!P0 BRA `(.L_x_49) ;  /* 0xfffffffc00f08947 */ /* 0x004fea000383ffff */
[----:B------:R-:W-:Y:S05]  /*b9c0*/  BRA `(.L_x_157) ;  /* 0xffffff6c00ec7947 */ /* 0x000fea000383ffff */
.L_x_50:
[----:B------:R-:W-:-:S07]  /*b9d0*/  MOV R0, UR5 ;  /* 0x0000000500007c02 */ /* 0x000fce0008000f00 */
.L_x_158:
[----:B-1----:R1:W2:Y:S02]  /*b9e0*/  SYNCS.PHASECHK.TRANS64.TRYWAIT P0, [R0+URZ+0xb0], R7 ;  /* 0x0000b007000075a7 */ /* 0x0022a400080011ff */
[----:B--2---:R-:W-:Y:S05]  /*b9f0*/  @!P0 NANOSLEEP.SYNCS 0x989680 ;  /* 0x009896800000895d */ /* 0x004fea0003900000 */
[----:B------:R-:W2:Y:S02]  /*ba00*/  @!P0 SYNCS.PHASECHK.TRANS64 P0, [R0+URZ+0xb0], R7 ;  /* 0x0000b007000085a7 */ /* 0x000ea400080010ff */
[----:B--2---:R-:W-:Y:S05]  /*ba10*/  @!P0 BRA `(.L_x_158) ;  /* 0xfffffffc00f08947 */ /* 0x004fea000383ffff */
[----:B------:R-:W-:Y:S05]  /*ba20*/  BRA `(.L_x_159) ;  /* 0xffffff6c00fc7947 */ /* 0x000fea000383ffff */
.L_x_51:
[----:B-1----:R1:W2:Y:S02]  /*ba30*/  SYNCS.PHASECHK.TRANS64.TRYWAIT P1, [R0+URZ+0xa0], R5 ;  /* 0x0000a005000075a7 */ /* 0x0022a400080211ff */
[----:B--2---:R-:W-:Y:S05]  /*ba40*/  @!P1 NANOSLEEP.SYNCS 0x989680 ;  /* 0x009896800000995d */ /* 0x004fea0003900000 */
[----:B------:R-:W2:Y:S02]  /*ba50*/  @!P1 SYNCS.PHASECHK.TRANS64 P1, [R0+URZ+0xa0], R5 ;  /* 0x0000a005000095a7 */ /* 0x000ea400080210ff */
[----:B--2---:R-:W-:Y:S05]  /*ba60*/  @!P1 BRA `(.L_x_51) ;  /* 0xfffffffc00f09947 */ /* 0x004fea000383ffff */
[----:B------:R-:W-:Y:S05]  /*ba70*/  BRA `(.L_x_160) ;  /* 0xffffff70002c7947 */ /* 0x000fea000383ffff */
.L_x_54:
[----:B------:R-:W-:-:S07]  /*ba80*/  MOV R0, UR5 ;  /* 0x0000000500007c02 */ /* 0x000fce0008000f00 */
.L_x_161:
[----:B-1----:R1:W2:Y:S02]  /*ba90*/  SYNCS.PHASECHK.TRANS64.TRYWAIT P0, [R0+URZ+0xb0], R3 ;  /* 0x0000b003000075a7 */ /* 0x0022a400080011ff */
[----:B--2---:R-:W-:Y:S05]  /*baa0*/  @!P0 NANOSLEEP.SYNCS 0x989680 ;  /* 0x009896800000895d */ /* 0x004fea0003900000 */
[----:B------:R-:W2:Y:S02]  /*bab0*/  @!P0 SYNCS.PHASECHK.TRANS64 P0, [R0+URZ+0xb0], R3 ;  /* 0x0000b003000085a7 */ /* 0x000ea400080010ff */
[----:B--2---:R-:W-:Y:S05]  /*bac0*/  @!P0 BRA `(.L_x_161) ;  /* 0xfffffffc00f08947 */ /* 0x004fea000383ffff */
[----:B------:R-:W-:Y:S05]  /*bad0*/  BRA `(.L_x_53) ;  /* 0xffffff7000807947 */ /* 0x000fea000383ffff */
.L_x_63:
[----:B-1----:R-:W-:-:S04]  /*bae0*/  MOV R4, UR6 ;  /* 0x0000000600047c02 */ /* 0x002fc80008000f00 */
[----:B------:R1:W2:Y:S03]  /*baf0*/  SYNCS.PHASECHK.TRANS64.TRYWAIT P0, [R4+URZ+0x8], R5 ;  /* 0x00000805040075a7 */ /* 0x0002a600080011ff */
[----:B--2---:R-:W-:Y:S05]  /*bb00*/  @!P0 NANOSLEEP.SYNCS 0x989680 ;  /* 0x009896800000895d */ /* 0x004fea0003900000 */
[----:B------:R-:W2:Y:S02]  /*bb10*/  @!P0 SYNCS.PHASECHK.TRANS64 P0, [R4+URZ+0x8], R5 ;  /* 0x00000805040085a7 */ /* 0x000ea400080010ff */
[----:B--2---:R-:W-:Y:S05]  /*bb20*/  @!P0 BRA `(.L_x_63) ;  /* 0xfffffffc00ec8947 */ /* 0x004fea000383ffff */
[----:B------:R-:W-:Y:S05]  /*bb30*/  BRA `(.L_x_62) ;  /* 0xffffff7400347947 */ /* 0x000fea000383ffff */
.L_x_65:
[----:B------:R-:W-:Y:S01]  /*bb40*/  BSSY B0, `(.L_x_162) ;  /* 0x0000006000007945 */ /* 0x000fe20003800000 */
[----:B------:R-:W-:-:S07]  /*bb50*/  MOV R15, 0xffffffff ;  /* 0xffffffff000f7802 */ /* 0x000fce0000000f00 */
[----:B-1---5:R-:W-:Y:S05]  /*bb60*/  WARPSYNC.COLLECTIVE R15, `(.L_x_163) ;  /* 0x000000000f0c7348 */ /* 0x022fea0003c00000 */
[----:B------:R-:W-:Y:S02]  /*bb70*/  ELECT P6, UR79, PT ;  /* 0x00000000004f782f */ /* 0x000fe400038c0000 */
[----:B------:R-:W-:Y:S01]  /*bb80*/  MOV R14, UR79 ;  /* 0x0000004f000e7c02 */ /* 0x000fe20008000f00 */
[----:B-1---5:R-:W-:Y:S10]  /*bb90*/  ENDCOLLECTIVE ;  /* 0x000000000000791b */ /* 0x022ff40003800000 */
.L_x_163:
[----:B------:R-:W-:Y:S05]  /*bba0*/  BSYNC B0 ;  /* 0x0000000000007941 */ /* 0x000fea0003800000 */
.L_x_162:
[----:B------:R-:W-:Y:S05]  /*bbb0*/  BRA `(.L_x_164) ;  /* 0xffffff7400647947 */ /* 0x000fea000383ffff */
.L_x_67:
[----:B-1----:R-:W-:-:S04]  /*bbc0*/  MOV R2, UR6 ;  /* 0x0000000600027c02 */ /* 0x002fc80008000f00 */
[----:B------:R1:W2:Y:S03]  /*bbd0*/  SYNCS.PHASECHK.TRANS64.TRYWAIT P0, [R2+URZ+0x8], R3 ;  /* 0x00000803020075a7 */ /* 0x0002a600080011ff */
[----:B--2---:R-:W-:Y:S05]  /*bbe0*/  @!P0 NANOSLEEP.SYNCS 0x989680 ;  /* 0x009896800000895d */ /* 0x004fea0003900000 */
[----:B------:R-:W2:Y:S02]  /*bbf0*/  @!P0 SYNCS.PHASECHK.TRANS64 P0, [R2+URZ+0x8], R3 ;  /* 0x00000803020085a7 */ /* 0x000ea400080010ff */
[----:B--2---:R-:W-:Y:S05]  /*bc00*/  @!P0 BRA `(.L_x_67) ;  /* 0xfffffffc00ec8947 */ /* 0x004fea000383ffff */
[----:B------:R-:W-:Y:S05]  /*bc10*/  BRA `(.L_x_66) ;  /* 0xffffff7400687947 */ /* 0x000fea000383ffff */
.L_x_68:
[----:B-1----:R1:W2:Y:S02]  /*bc20*/  SYNCS.PHASECHK.TRANS64.TRYWAIT P0, [R0+URZ+0xa0], R5 ;  /* 0x0000a005000075a7 */ /* 0x0022a400080011ff */
[----:B--2---:R-:W-:Y:S05]  /*bc30*/  @!P0 NANOSLEEP.SYNCS 0x989680 ;  /* 0x009896800000895d */ /* 0x004fea0003900000 */
[----:B------:R-:W2:Y:S02]  /*bc40*/  @!P0 SYNCS.PHASECHK.TRANS64 P0, [R0+URZ+0xa0], R5 ;  /* 0x0000a005000085a7 */ /* 0x000ea400080010ff */
[----:B--2---:R-:W-:Y:S05]  /*bc50*/  @!P0 BRA `(.L_x_68) ;  /* 0xfffffffc00f08947 */ /* 0x004fea000383ffff */
[----:B------:R-:W-:Y:S05]  /*bc60*/  BRA `(.L_x_165) ;  /* 0xffffff78003c7947 */ /* 0x000fea000383ffff */
.L_x_70:
[----:B------:R-:W-:-:S07]  /*bc70*/  MOV R0, UR11 ;  /* 0x0000000b00007c02 */ /* 0x000fce0008000f00 */
.L_x_166:
[----:B-1----:R1:W2:Y:S02]  /*bc80*/  SYNCS.PHASECHK.TRANS64.TRYWAIT P0, [R0+URZ+0xd0], R5 ;  /* 0x0000d005000075a7 */ /* 0x0022a400080011ff */
[----:B--2---:R-:W-:Y:S05]  /*bc90*/  @!P0 NANOSLEEP.SYNCS 0x989680 ;  /* 0x009896800000895d */ /* 0x004fea0003900000 */
[----:B------:R-:W2:Y:S02]  /*bca0*/  @!P0 SYNCS.PHASECHK.TRANS64 P0, [R0+URZ+0xd0], R5 ;  /* 0x0000d005000085a7 */ /* 0x000ea400080010ff */
[----:B--2---:R-:W-:Y:S05]  /*bcb0*/  @!P0 BRA `(.L_x_166) ;  /* 0xfffffffc00f08947 */ /* 0x004fea000383ffff */
[----:B------:R-:W-:Y:S05]  /*bcc0*/  BRA `(.L_x_167) ;  /* 0xffffff7800847947 */ /* 0x000fea000383ffff */
.L_x_73:
[----:B------:R-:W-:Y:S07]  /*bcd0*/  MOV R0, UR9 ;  /* 0x0000000900007c02 */ /* 0x000fee0008000f00 */
.L_x_168:
[----:B-1----:R1:W2:Y:S02]  /*bce0*/  SYNCS.PHASECHK.TRANS64.TRYWAIT P0, [R0+URZ], R5 ;  /* 0x00000005000075a7 */ /* 0x0022a400080011ff */
[----:B--2---:R-:W-:Y:S05]  /*bcf0*/  @!P0 NANOSLEEP.SYNCS 0x989680 ;  /* 0x009896800000895d */ /* 0x004fea0003900000 */
[----:B------:R-:W2:Y:S02]  /*bd00*/  @!P0 SYNCS.PHASECHK.TRANS64 P0, [R0+URZ], R5 ;  /* 0x00000005000085a7 */ /* 0x000ea400080010ff */
[----:B--2---:R-:W-:Y:S05]  /*bd10*/  @!P0 BRA `(.L_x_168) ;  /* 0xfffffffc00f08947 */ /* 0x004fea000383ffff */
[----:B------:R-:W-:Y:S05]  /*bd20*/  BRA `(.L_x_72) ;  /* 0xffffff78009c7947 */ /* 0x000fea000383ffff */
.L_x_77:
[----:B-1----:R-:W-:-:S07]  /*bd30*/  MOV R0, UR5 ;  /* 0x0000000500007c02 */ /* 0x002fce0008000f00 */
.L_x_169:
[----:B-1----:R1:W2:Y:S02]  /*bd40*/  SYNCS.PHASECHK.TRANS64.TRYWAIT P0, [R0+URZ], R3 ;  /* 0x00000003000075a7 */ /* 0x0022a400080011ff */
[----:B--2---:R-:W-:Y:S05]  /*bd50*/  @!P0 NANOSLEEP.SYNCS 0x989680 ;  /* 0x009896800000895d */ /* 0x004fea0003900000 */
[----:B------:R-:W2:Y:S02]  /*bd60*/  @!P0 SYNCS.PHASECHK.TRANS64 P0, [R0+URZ], R3 ;  /* 0x00000003000085a7 */ /* 0x000ea400080010ff */
[----:B--2---:R-:W-:Y:S05]  /*bd70*/  @!P0 BRA `(.L_x_169) ;  /* 0xfffffffc00f08947 */ /* 0x004fea000383ffff */
[----:B------:R-:W-:Y:S05]  /*bd80*/  BRA `(.L_x_170) ;  /* 0xffffff7c00547947 */ /* 0x000fea000383ffff */
.L_x_80:
[----:B------:R-:W-:-:S07]  /*bd90*/  MOV R0, UR8 ;  /* 0x0000000800007c02 */ /* 0x000fce0008000f00 */
.L_x_171:
[----:B-1----:R1:W2:Y:S02]  /*bda0*/  SYNCS.PHASECHK.TRANS64.TRYWAIT P1, [R0+URZ+0x100], R3 ;  /* 0x00010003000075a7 */ /* 0x0022a400080211ff */
[----:B--2---:R-:W-:Y:S05]  /*bdb0*/  @!P1 NANOSLEEP.SYNCS 0x989680 ;  /* 0x009896800000995d */ /* 0x004fea0003900000 */
[----:B------:R-:W2:Y:S02]  /*bdc0*/  @!P1 SYNCS.PHASECHK.TRANS64 P1, [R0+URZ+0x100], R3 ;  /* 0x00010003000095a7 */ /* 0x000ea400080210ff */
[----:B--2---:R-:W-:Y:S05]  /*bdd0*/  @!P1 BRA `(.L_x_171) ;  /* 0xfffffffc00f09947 */ /* 0x004fea000383ffff */
[----:B------:R-:W-:Y:S05]  /*bde0*/  BRA `(.L_x_172) ;  /* 0xffffff7c00a07947 */ /* 0x000fea000383ffff */
.L_x_85:
[----:B--2---:R2:W4:Y:S02]  /*bdf0*/  SYNCS.PHASECHK.TRANS64.TRYWAIT P0, [R0+URZ+0xa0], R3 ;  /* 0x0000a003000075a7 */ /* 0x00452400080011ff */
[----:B----4-:R-:W-:Y:S05]  /*be00*/  @!P0 NANOSLEEP.SYNCS 0x989680 ;  /* 0x009896800000895d */ /* 0x010fea0003900000 */
[----:B------:R-:W4:Y:S02]  /*be10*/  @!P0 SYNCS.PHASECHK.TRANS64 P0, [R0+URZ+0xa0], R3 ;  /* 0x0000a003000085a7 */ /* 0x000f2400080010ff */
[----:B----4-:R-:W-:Y:S05]  /*be20*/  @!P0 BRA `(.L_x_85) ;  /* 0xfffffffc00f08947 */ /* 0x010fea000383ffff */
[----:B------:R-:W-:Y:S05]  /*be30*/  BRA `(.L_x_173) ;  /* 0xffffff8000b47947 */ /* 0x000fea000383ffff */
.L_x_88:
[----:B------:R-:W-:Y:S07]  /*be40*/  MOV R0, UR7 ;  /* 0x0000000700007c02 */ /* 0x000fee0008000f00 */
.L_x_174:
[----:B--2---:R2:W4:Y:S02]  /*be50*/  SYNCS.PHASECHK.TRANS64.TRYWAIT P0, [R0+URZ+0x98], R3 ;  /* 0x00009803000075a7 */ /* 0x00452400080011ff */
[----:B----4-:R-:W-:Y:S05]  /*be60*/  @!P0 NANOSLEEP.SYNCS 0x989680 ;  /* 0x009896800000895d */ /* 0x010fea0003900000 */
[----:B------:R-:W4:Y:S02]  /*be70*/  @!P0 SYNCS.PHASECHK.TRANS64 P0, [R0+URZ+0x98], R3 ;  /* 0x00009803000085a7 */ /* 0x000f2400080010ff */
[----:B----4-:R-:W-:Y:S05]  /*be80*/  @!P0 BRA `(.L_x_174) ;  /* 0xfffffffc00f08947 */ /* 0x010fea000383ffff */
[----:B------:R-:W-:Y:S05]  /*be90*/  BRA `(.L_x_87) ;  /* 0xffffff8400947947 */ /* 0x000fea000383ffff */
.L_x_91:
[----:B------:R-:W-:Y:S07]  /*bea0*/  MOV R3, UR7 ;  /* 0x0000000700037c02 */ /* 0x000fee0008000f00 */
.L_x_175:
[----:B-1----:R1:W2:Y:S02]  /*beb0*/  SYNCS.PHASECHK.TRANS64.TRYWAIT P0, [R3+URZ+0x70], R12 ;  /* 0x0000700c030075a7 */ /* 0x0022a400080011ff */
[----:B--2---:R-:W-:Y:S05]  /*bec0*/  @!P0 NANOSLEEP.SYNCS 0x989680 ;  /* 0x009896800000895d */ /* 0x004fea0003900000 */
[----:B------:R-:W2:Y:S02]  /*bed0*/  @!P0 SYNCS.PHASECHK.TRANS64 P0, [R3+URZ+0x70], R12 ;  /* 0x0000700c030085a7 */ /* 0x000ea400080010ff */
[----:B--2---:R-:W-:Y:S05]  /*bee0*/  @!P0 BRA `(.L_x_175) ;  /* 0xfffffffc00f08947 */ /* 0x004fea000383ffff */
[----:B------:R-:W-:Y:S05]  /*bef0*/  BRA `(.L_x_176) ;  /* 0xffffff88000c7947 */ /* 0x000fea000383ffff */
.L_x_92:
[----:B-1----:R-:W-:Y:S07]  /*bf00*/  MOV R3, UR7 ;  /* 0x0000000700037c02 */ /* 0x002fee0008000f00 */
.L_x_177:
[----:B-1----:R1:W2:Y:S02]  /*bf10*/  SYNCS.PHASECHK.TRANS64.TRYWAIT P0, [R3+URZ+0x78], R12 ;  /* 0x0000780c030075a7 */ /* 0x0022a400080011ff */
[----:B--2---:R-:W-:Y:S05]  /*bf20*/  @!P0 NANOSLEEP.SYNCS 0x989680 ;  /* 0x009896800000895d */ /* 0x004fea0003900000 */
[----:B------:R-:W2:Y:S02]  /*bf30*/  @!P0 SYNCS.PHASECHK.TRANS64 P0, [R3+URZ+0x78], R12 ;  /* 0x0000780c030085a7 */ /* 0x000ea400080010ff */
[----:B--2---:R-:W-:Y:S05]  /*bf40*/  @!P0 BRA `(.L_x_177) ;  /* 0xfffffffc00f08947 */ /* 0x004fea000383ffff */
[----:B------:R-:W-:Y:S05]  /*bf50*/  BRA `(.L_x_178) ;  /* 0xffffff8800487947 */ /* 0x000fea000383ffff */
.L_x_93:
[----:B-1----:R-:W-:Y:S07]  /*bf60*/  MOV R3, UR7 ;  /* 0x0000000700037c02 */ /* 0x002fee0008000f00 */
.L_x_179:
[----:B-1----:R1:W2:Y:S02]  /*bf70*/  SYNCS.PHASECHK.TRANS64.TRYWAIT P0, [R3+URZ+0x80], R12 ;  /* 0x0000800c030075a7 */ /* 0x0022a400080011ff */
[----:B--2---:R-:W-:Y:S05]  /*bf80*/  @!P0 NANOSLEEP.SYNCS 0x989680 ;  /* 0x009896800000895d */ /* 0x004fea0003900000 */
[----:B------:R-:W2:Y:S02]  /*bf90*/  @!P0 SYNCS.PHASECHK.TRANS64 P0, [R3+URZ+0x80], R12 ;  /* 0x0000800c030085a7 */ /* 0x000ea400080010ff */
[----:B--2---:R-:W-:Y:S05]  /*bfa0*/  @!P0 BRA `(.L_x_179) ;  /* 0xfffffffc00f08947 */ /* 0x004fea000383ffff */
[----:B------:R-:W-:Y:S05]  /*bfb0*/  BRA `(.L_x_180) ;  /* 0xffffff8800907947 */ /* 0x000fea000383ffff */
.L_x_94:
[----:B------:R-:W-:Y:S07]  /*bfc0*/  MOV R3, UR7 ;  /* 0x0000000700037c02 */ /* 0x000fee0008000f00 */
.L_x_181:
[----:B-1----:R1:W2:Y:S02]  /*bfd0*/  SYNCS.PHASECHK.TRANS64.TRYWAIT P0, [R3+URZ+0x88], R12 ;  /* 0x0000880c030075a7 */ /* 0x0022a400080011ff */
[----:B--2---:R-:W-:Y:S05]  /*bfe0*/  @!P0 NANOSLEEP.SYNCS 0x989680 ;  /* 0x009896800000895d */ /* 0x004fea0003900000 */
[----:B------:R-:W2:Y:S02]  /*bff0*/  @!P0 SYNCS.PHASECHK.TRANS64 P0, [R3+URZ+0x88], R12 ;  /* 0x0000880c030085a7 */ /* 0x000ea400080010ff */
[----:B--2---:R-:W-:Y:S05]  /*c000*/  @!P0 BRA `(.L_x_181) ;  /* 0xfffffffc00f08947 */ /* 0x004fea000383ffff */
[----:B------:R-:W-:Y:S05]  /*c010*/  BRA `(.L_x_182) ;  /* 0xffffff8c00187947 */ /* 0x000fea000383ffff */
.L_x_96:
[----:B------:R-:W-:-:S07]  /*c020*/  MOV R0, UR7 ;  /* 0x0000000700007c02 */ /* 0x000fce0008000f00 */
.L_x_183:
[----:B-1----:R1:W4:Y:S02]  /*c030*/  SYNCS.PHASECHK.TRANS64.TRYWAIT P0, [R0+URZ+0x70], R3 ;  /* 0x00007003000075a7 */ /* 0x00232400080011ff */
[----:B----4-:R-:W-:Y:S05]  /*c040*/  @!P0 NANOSLEEP.SYNCS 0x989680 ;  /* 0x009896800000895d */ /* 0x010fea0003900000 */
[----:B------:R-:W4:Y:S02]  /*c050*/  @!P0 SYNCS.PHASECHK.TRANS64 P0, [R0+URZ+0x70], R3 ;  /* 0x00007003000085a7 */ /* 0x000f2400080010ff */
[----:B----4-:R-:W-:Y:S05]  /*c060*/  @!P0 BRA `(.L_x_183) ;  /* 0xfffffffc00f08947 */ /* 0x010fea000383ffff */
[----:B------:R-:W-:Y:S05]  /*c070*/  BRA `(.L_x_184) ;  /* 0xffffff8c00887947 */ /* 0x000fea000383ffff */
.L_x_97:
[----:B-1----:R-:W-:-:S07]  /*c080*/  MOV R0, UR7 ;  /* 0x0000000700007c02 */ /* 0x002fce0008000f00 */
.L_x_185:
[----:B-1----:R1:W4:Y:S02]  /*c090*/  SYNCS.PHASECHK.TRANS64.TRYWAIT P0, [R0+URZ+0x78], R3 ;  /* 0x00007803000075a7 */ /* 0x00232400080011ff */
[----:B----4-:R-:W-:Y:S05]  /*c0a0*/  @!P0 NANOSLEEP.SYNCS 0x989680 ;  /* 0x009896800000895d */ /* 0x010fea0003900000 */
[----:B------:R-:W4:Y:S02]  /*c0b0*/  @!P0 SYNCS.PHASECHK.TRANS64 P0, [R0+URZ+0x78], R3 ;  /* 0x00007803000085a7 */ /* 0x000f2400080010ff */
[----:B----4-:R-:W-:Y:S05]  /*c0c0*/  @!P0 BRA `(.L_x_185) ;  /* 0xfffffffc00f08947 */ /* 0x010fea000383ffff */
[----:B------:R-:W-:Y:S05]  /*c0d0*/  BRA `(.L_x_186) ;  /* 0xffffff8c00787947 */ /* 0x000fea000383ffff */
.L_x_98:
[----:B-1----:R-:W-:-:S07]  /*c0e0*/  MOV R0, UR7 ;  /* 0x0000000700007c02 */ /* 0x002fce0008000f00 */
.L_x_187:
[----:B-1----:R1:W4:Y:S02]  /*c0f0*/  SYNCS.PHASECHK.TRANS64.TRYWAIT P0, [R0+URZ+0x80], R3 ;  /* 0x00008003000075a7 */ /* 0x00232400080011ff */
[----:B----4-:R-:W-:Y:S05]  /*c100*/  @!P0 NANOSLEEP.SYNCS 0x989680 ;  /* 0x009896800000895d */ /* 0x010fea0003900000 */
[----:B------:R-:W4:Y:S02]  /*c110*/  @!P0 SYNCS.PHASECHK.TRANS64 P0, [R0+URZ+0x80], R3 ;  /* 0x00008003000085a7 */ /* 0x000f2400080010ff */
[----:B----4-:R-:W-:Y:S05]  /*c120*/  @!P0 BRA `(.L_x_187) ;  /* 0xfffffffc00f08947 */ /* 0x010fea000383ffff */
[----:B------:R-:W-:Y:S05]  /*c130*/  BRA `(.L_x_188) ;  /* 0xffffff8c00687947 */ /* 0x000fea000383ffff */
.L_x_100:
[----:B--2---:R2:W3:Y:S02]  /*c140*/  SYNCS.PHASECHK.TRANS64.TRYWAIT P0, [R0+URZ+0xa0], R3 ;  /* 0x0000a003000075a7 */ /* 0x0044e400080011ff */
[----:B---3--:R-:W-:Y:S05]  /*c150*/  @!P0 NANOSLEEP.SYNCS 0x989680 ;  /* 0x009896800000895d */ /* 0x008fea0003900000 */
[----:B------:R-:W3:Y:S02]  /*c160*/  @!P0 SYNCS.PHASECHK.TRANS64 P0, [R0+URZ+0xa0], R3 ;  /* 0x0000a003000085a7 */ /* 0x000ee400080010ff */
[----:B---3--:R-:W-:Y:S05]  /*c170*/  @!P0 BRA `(.L_x_100) ;  /* 0xfffffffc00f08947 */ /* 0x008fea000383ffff */
[----:B------:R-:W-:Y:S05]  /*c180*/  BRA `(.L_x_189) ;  /* 0xffffff9000307947 */ /* 0x000fea000383ffff */
.L_x_111:
[----:B-1----:R1:W3:Y:S02]  /*c190*/  SYNCS.PHASECHK.TRANS64.TRYWAIT P1, [R3+URZ+0x50], R0 ;  /* 0x00005000030075a7 */ /* 0x0022e400080211ff */
[----:B---3--:R-:W-:Y:S05]  /*c1a0*/  @!P1 NANOSLEEP.SYNCS 0x989680 ;  /* 0x009896800000995d */ /* 0x008fea0003900000 */
[----:B------:R-:W3:Y:S02]  /*c1b0*/  @!P1 SYNCS.PHASECHK.TRANS64 P1, [R3+URZ+0x50], R0 ;  /* 0x00005000030095a7 */ /* 0x000ee400080210ff */
[----:B---3--:R-:W-:Y:S05]  /*c1c0*/  @!P1 BRA `(.L_x_111) ;  /* 0xfffffffc00f09947 */ /* 0x008fea000383ffff */
[----:B------:R-:W-:Y:S05]  /*c1d0*/  BRA `(.L_x_110) ;  /* 0xffffff9c00547947 */ /* 0x000fea000383ffff */
.L_x_113:
[----:B-1----:R1:W4:Y:S02]  /*c1e0*/  SYNCS.PHASECHK.TRANS64.TRYWAIT P0, [R191+URZ+0xc0], R2 ;  /* 0x0000c002bf0075a7 */ /* 0x00232400080011ff */
[----:B----4-:R-:W-:Y:S05]  /*c1f0*/  @!P0 NANOSLEEP.SYNCS 0x989680 ;  /* 0x009896800000895d */ /* 0x010fea0003900000 */
[----:B------:R-:W4:Y:S02]  /*c200*/  @!P0 SYNCS.PHASECHK.TRANS64 P0, [R191+URZ+0xc0], R2 ;  /* 0x0000c002bf0085a7 */ /* 0x000f2400080010ff */
[----:B----4-:R-:W-:Y:S05]  /*c210*/  @!P0 BRA `(.L_x_113) ;  /* 0xfffffffc00f08947 */ /* 0x010fea000383ffff */
[----:B------:R-:W-:Y:S05]  /*c220*/  BRA `(.L_x_112) ;  /* 0xffffff9c00b07947 */ /* 0x000fea000383ffff */
.L_x_122:
[----:B--2---:R2:W3:Y:S02]  /*c230*/  SYNCS.PHASECHK.TRANS64.TRYWAIT P0, [R206+URZ+0x50], R3 ;  /* 0x00005003ce0075a7 */ /* 0x0044e400080011ff */
[----:B---3--:R-:W-:Y:S05]  /*c240*/  @!P0 NANOSLEEP.SYNCS 0x989680 ;  /* 0x009896800000895d */ /* 0x008fea0003900000 */
[----:B------:R-:W3:Y:S02]  /*c250*/  @!P0 SYNCS.PHASECHK.TRANS64 P0, [R206+URZ+0x50], R3 ;  /* 0x00005003ce0085a7 */ /* 0x000ee400080010ff */
[----:B---3--:R-:W-:Y:S05]  /*c260*/  @!P0 BRA `(.L_x_122) ;  /* 0xfffffffc00f08947 */ /* 0x008fea000383ffff */
[----:B------:R-:W-:Y:S05]  /*c270*/  BRA `(.L_x_121) ;  /* 0xffffffb000bc7947 */ /* 0x000fea000383ffff */
.L_x_131:
[----:B--2---:R2:W3:Y:S02]  /*c280*/  SYNCS.PHASECHK.TRANS64.TRYWAIT P0, [R0+URZ+0x50], R7 ;  /* 0x00005007000075a7 */ /* 0x0044e400080011ff */
[----:B---3--:R-:W-:Y:S05]  /*c290*/  @!P0 NANOSLEEP.SYNCS 0x989680 ;  /* 0x009896800000895d */ /* 0x008fea0003900000 */
[----:B------:R-:W3:Y:S02]  /*c2a0*/  @!P0 SYNCS.PHASECHK.TRANS64 P0, [R0+URZ+0x50], R7 ;  /* 0x00005007000085a7 */ /* 0x000ee400080010ff */
[----:B---3--:R-:W-:Y:S05]  /*c2b0*/  @!P0 BRA `(.L_x_131) ;  /* 0xfffffffc00f08947 */ /* 0x008fea000383ffff */
[----:B------:R-:W-:Y:S05]  /*c2c0*/  BRA `(.L_x_130) ;  /* 0xffffffc800147947 */ /* 0x000fea000383ffff */
.L_x_140:
[----:B--2---:R2:W3:Y:S02]  /*c2d0*/  SYNCS.PHASECHK.TRANS64.TRYWAIT P0, [R0+URZ+0x50], R3 ;  /* 0x00005003000075a7 */ /* 0x0044e400080011ff */
[----:B---3--:R-:W-:Y:S05]  /*c2e0*/  @!P0 NANOSLEEP.SYNCS 0x989680 ;  /* 0x009896800000895d */ /* 0x008fea0003900000 */
[----:B------:R-:W3:Y:S02]  /*c2f0*/  @!P0 SYNCS.PHASECHK.TRANS64 P0, [R0+URZ+0x50], R3 ;  /* 0x00005003000085a7 */ /* 0x000ee400080010ff */
[----:B---3--:R-:W-:Y:S05]  /*c300*/  @!P0 BRA `(.L_x_140) ;  /* 0xfffffffc00f08947 */ /* 0x008fea000383ffff */
[----:B------:R-:W-:Y:S05]  /*c310*/  BRA `(.L_x_139) ;  /* 0xffffffdc00787947 */ /* 0x000fea000383ffff */
        .weak           $__internal_0_$__cuda_sm10x_tcgen05_guardrail_trap_col_being_dealloced_not_returned_by_alloc
        .type           $__internal_0_$__cuda_sm10x_tcgen05_guardrail_trap_col_being_dealloced_not_returned_by_alloc,@function
        .size           $__internal_0_$__cuda_sm10x_tcgen05_guardrail_trap_col_being_dealloced_not_returned_by_alloc,($__internal_1_$__cuda_sm10x_tcgen05_guardrail_trap_phase_invalid_during_alloc - $__internal_0_$__cuda_sm10x_tcgen05_guardrail_trap_col_being_dealloced_not_returned_by_alloc)
$__internal_0_$__cuda_sm10x_tcgen05_guardrail_trap_col_being_dealloced_not_returned_by_alloc:
[----:B------:R-:W-:Y:S05]  /*c320*/  BPT.TRAP 0x1 ;  /* 0x000000040000795c */ /* 0x000fea0000300000 */
[----:B------:R-:W-:-:S04]  /*c330*/  HFMA2 R3, -RZ, RZ, 0, 0 ;  /* 0x00000000ff037431 */ /* 0x000fc800000001ff */
[----:B------:R-:W-:Y:S05]  /*c340*/  RET.REL.NODEC R2 `(_ZN7cutlass13device_kernelINS_4gemm6kernel13GemmUniversalIN4cute5tupleIJiiiiEEENS1_10collective13CollectiveMmaINS1_35MainloopSm100TmaUmmaWarpSpecializedILi5ELi2ELi2ENS5_IJNS4_1CILi2EEENSA_ILi1EEESC_EEEEENS5_IJNSA_ILi256EEESF_NSA_ILi32EEEEEENS_12float_e4m3_tENS5_IJlSC_lEEESI_SJ_NS4_8TiledMMAINS4_8MMA_AtomIJNS4_10MMA_TraitsINS4_25SM100_MMA_F8F6F4_2x1SM_SSEJSI_SI_fSF_SF_NS4_17integral_constantINS4_4UMMA5MajorELSQ_0EEESR_NSO_INSP_7ScaleInELSS_0EEEST_EEEEEENS4_6LayoutINS5_IJSC_SC_SC_EEENS5_IJNSA_ILi0EEESY_SY_EEEEENS5_IJNS4_10UnderscoreES11_S11_EEEEENS4_18SM100_TMA_2SM_LOADENS4_14ComposedLayoutINS4_7SwizzleILi1ELi4ELi3EEENS4_18smem_ptr_flag_bitsILi8EEENSW_INS5_IJNSA_ILi8EEESG_EEENS5_IJSG_SC_EEEEEEEvNS4_8identityES14_S1E_vS1F_EENS_8epilogue10collective18CollectiveEpilogueINS1H_23Sm100TmaWarpSpecializedILi4ELi2ELi64ELb0ELb0EEEJNS5_IJNSA_ILi128EEESF_SG_EEENS5_IJNSW_IS1M_SC_EENSW_INSA_ILi64EEESC_EEEEESI_SJ_SI_SJ_NS1H_6fusion15FusionCallbacksIS1L_NS1S_17LinearCombinationISI_fSI_fLNS_15FloatRoundStyleE2EEES1N_S1R_JEEENS4_5SM1004TMEM4LOAD26SM100_TMEM_LOAD_32dp32b64xENS4_13SM90_TMA_LOADENS15_INS16_ILi2ELi4ELi3EEES19_NSW_INS5_IJS1A_S1P_EEENS5_IJS1P_SC_EEEEEEENS4_39AutoVectorizingCopyWithAssumedAlignmentILi128EEENS4_14SM90_TMA_STOREES27_S29_S29_EEEvvEEEEvNT_6ParamsE) ;  /* 0xffffff3c022c7950 */ /* 0x000fea0003c3ffff */
        .weak           $__internal_1_$__cuda_sm10x_tcgen05_guardrail_trap_phase_invalid_during_alloc
        .type           $__internal_1_$__cuda_sm10x_tcgen05_guardrail_trap_phase_invalid_during_alloc,@function
        .size           $__internal_1_$__cuda_sm10x_tcgen05_guardrail_trap_phase_invalid_during_alloc,($__internal_2_$__cuda_sm10x_tcgen05_guardrail_trap_unallocated_columns_being_dealloced - $__internal_1_$__cuda_sm10x_tcgen05_guardrail_trap_phase_invalid_during_alloc)
$__internal_1_$__cuda_sm10x_tcgen05_guardrail_trap_phase_invalid_during_alloc:
[----:B------:R-:W-:Y:S05]  /*c350*/  BPT.TRAP 0x1 ;  /* 0x000000040000795c */ /* 0x000fea0000300000 */
[----:B------:R-:W-:-:S04]  /*c360*/  MOV R3, 0x0 ;  /* 0x0000000000037802 */ /* 0x000fc80000000f00 */
[----:B------:R-:W-:Y:S05]  /*c370*/  RET.REL.NODEC R2 `(_ZN7cutlass13device_kernelINS_4gemm6kernel13GemmUniversalIN4cute5tupleIJiiiiEEENS1_10collective13CollectiveMmaINS1_35MainloopSm100TmaUmmaWarpSpecializedILi5ELi2ELi2ENS5_IJNS4_1CILi2EEENSA_ILi1EEESC_EEEEENS5_IJNSA_ILi256EEESF_NSA_ILi32EEEEEENS_12float_e4m3_tENS5_IJlSC_lEEESI_SJ_NS4_8TiledMMAINS4_8MMA_AtomIJNS4_10MMA_TraitsINS4_25SM100_MMA_F8F6F4_2x1SM_SSEJSI_SI_fSF_SF_NS4_17integral_constantINS4_4UMMA5MajorELSQ_0EEESR_NSO_INSP_7ScaleInELSS_0EEEST_EEEEEENS4_6LayoutINS5_IJSC_SC_SC_EEENS5_IJNSA_ILi0EEESY_SY_EEEEENS5_IJNS4_10UnderscoreES11_S11_EEEEENS4_18SM100_TMA_2SM_LOADENS4_14ComposedLayoutINS4_7SwizzleILi1ELi4ELi3EEENS4_18smem_ptr_flag_bitsILi8EEENSW_INS5_IJNSA_ILi8EEESG_EEENS5_IJSG_SC_EEEEEEEvNS4_8identityES14_S1E_vS1F_EENS_8epilogue10collective18CollectiveEpilogueINS1H_23Sm100TmaWarpSpecializedILi4ELi2ELi64ELb0ELb0EEEJNS5_IJNSA_ILi128EEESF_SG_EEENS5_IJNSW_IS1M_SC_EENSW_INSA_ILi64EEESC_EEEEESI_SJ_SI_SJ_NS1H_6fusion15FusionCallbacksIS1L_NS1S_17LinearCombinationISI_fSI_fLNS_15FloatRoundStyleE2EEES1N_S1R_JEEENS4_5SM1004TMEM4LOAD26SM100_TMEM_LOAD_32dp32b64xENS4_13SM90_TMA_LOADENS15_INS16_ILi2ELi4ELi3EEES19_NSW_INS5_IJS1A_S1P_EEENS5_IJS1P_SC_EEEEEEENS4_39AutoVectorizingCopyWithAssumedAlignmentILi128EEENS4_14SM90_TMA_STOREES27_S29_S29_EEEvvEEEEvNT_6ParamsE) ;  /* 0xffffff3c02207950 */ /* 0x000fea0003c3ffff */
        .weak           $__internal_2_$__cuda_sm10x_tcgen05_guardrail_trap_unallocated_columns_being_dealloced
        .type           $__internal_2_$__cuda_sm10x_tcgen05_guardrail_trap_unallocated_columns_being_dealloced,@function
        .size           $__internal_2_$__cuda_sm10x_tcgen05_guardrail_trap_unallocated_columns_being_dealloced,(.L_x_191 - $__internal_2_$__cuda_sm10x_tcgen05_guardrail_trap_unallocated_columns_being_dealloced)
$__internal_2_$__cuda_sm10x_tcgen05_guardrail_trap_unallocated_columns_being_dealloced:
[----:B------:R-:W-:Y:S05]  /*c380*/  BPT.TRAP 0x1 ;  /* 0x000000040000795c */ /* 0x000fea0000300000 */
[----:B------:R-:W-:-:S04]  /*c390*/  HFMA2 R3, -RZ, RZ, 0, 0 ;  /* 0x00000000ff037431 */ /* 0x000fc800000001ff */
[----:B------:R-:W-:Y:S05]  /*c3a0*/  RET.REL.NODEC R2 `(_ZN7cutlass13device_kernelINS_4gemm6kernel13GemmUniversalIN4cute5tupleIJiiiiEEENS1_10collective13CollectiveMmaINS1_35MainloopSm100TmaUmmaWarpSpecializedILi5ELi2ELi2ENS5_IJNS4_1CILi2EEENSA_ILi1EEESC_EEEEENS5_IJNSA_ILi256EEESF_NSA_ILi32EEEEEENS_12float_e4m3_tENS5_IJlSC_lEEESI_SJ_NS4_8TiledMMAINS4_8MMA_AtomIJNS4_10MMA_TraitsINS4_25SM100_MMA_F8F6F4_2x1SM_SSEJSI_SI_fSF_SF_NS4_17integral_constantINS4_4UMMA5MajorELSQ_0EEESR_NSO_INSP_7ScaleInELSS_0EEEST_EEEEEENS4_6LayoutINS5_IJSC_SC_SC_EEENS5_IJNSA_ILi0EEESY_SY_EEEEENS5_IJNS4_10UnderscoreES11_S11_EEEEENS4_18SM100_TMA_2SM_LOADENS4_14ComposedLayoutINS4_7SwizzleILi1ELi4ELi3EEENS4_18smem_ptr_flag_bitsILi8EEENSW_INS5_IJNSA_ILi8EEESG_EEENS5_IJSG_SC_EEEEEEEvNS4_8identityES14_S1E_vS1F_EENS_8epilogue10collective18CollectiveEpilogueINS1H_23Sm100TmaWarpSpecializedILi4ELi2ELi64ELb0ELb0EEEJNS5_IJNSA_ILi128EEESF_SG_EEENS5_IJNSW_IS1M_SC_EENSW_INSA_ILi64EEESC_EEEEESI_SJ_SI_SJ_NS1H_6fusion15FusionCallbacksIS1L_NS1S_17LinearCombinationISI_fSI_fLNS_15FloatRoundStyleE2EEES1N_S1R_JEEENS4_5SM1004TMEM4LOAD26SM100_TMEM_LOAD_32dp32b64xENS4_13SM90_TMA_LOADENS15_INS16_ILi2ELi4ELi3EEES19_NSW_INS5_IJS1A_S1P_EEENS5_IJS1P_SC_EEEEEEENS4_39AutoVectorizingCopyWithAssumedAlignmentILi128EEENS4_14SM90_TMA_STOREES27_S29_S29_EEEvvEEEEvNT_6ParamsE) ;  /* 0xffffff3c02147950 */ /* 0x000fea0003c3ffff */
.L_x_190:
[----:B------:R-:W-:-:S00]  /*c3b0*/  BRA `(.L_x_190) ;  /* 0xfffffffc00fc7947 */ /* 0x000fc0000383ffff */
[----:B------:R-:W-:-:S00]  /*c3c0*/  NOP ;  /* 0x0000000000007918 */ /* 0x000fc00000000000 */
        /* <DEDUP_REMOVED lines=11> */
.L_x_191:


//--------------------- .nv.global.init           --------------------------
	.section	.nv.global.init,"aw",@progbits
.nv.global.init:
	.type		$str$27,@object
	.size		$str$27,($str$28 - $str$27)
$str$27:
        /*0000*/ 	.byte	0x28, 0x61, 0x64, 0x64, 0x72, 0x65, 0x73, 0x73, 0x20, 0x26, 0x20, 0x6d, 0x61, 0x73, 0x6b, 0x29
        /*0010*/ 	.byte	0x20, 0x3d, 0x3d, 0x20, 0x30, 0x00
	.type		$str$28,@object
	.size		$str$28,($str$26 - $str$28)
$str$28:
        /*0016*/ 	.byte	0x2f, 0x74, 0x6d, 0x70, 0x2f, 0x63, 0x75, 0x74, 0x6c, 0x61, 0x73, 0x73, 0x5f, 0x73, 0x77, 0x65
        /*0026*/ 	.byte	0x65, 0x70, 0x5f, 0x73, 0x72, 0x63, 0x2f, 0x69, 0x6e, 0x63, 0x6c, 0x75, 0x64, 0x65, 0x2f, 0x63
        /*0036*/ 	.byte	0x75, 0x74, 0x65, 0x2f, 0x70, 0x6f, 0x69, 0x6e, 0x74, 0x65, 0x72, 0x5f, 0x66, 0x6c, 0x61, 0x67
        /*0046*/ 	.byte	0x67, 0x65, 0x64, 0x2e, 0x68, 0x70, 0x70, 0x00
	.type		$str$26,@object
	.size		$str$26,($str$25 - $str$26)
$str$26:
        /*004e*/ 	.byte	0x2f, 0x74, 0x6d, 0x70, 0x2f, 0x63, 0x75, 0x74, 0x6c, 0x61, 0x73, 0x73, 0x5f, 0x73, 0x77, 0x65
        /*005e*/ 	.byte	0x65, 0x70, 0x5f, 0x73, 0x72, 0x63, 0x2f, 0x69, 0x6e, 0x63, 0x6c, 0x75, 0x64, 0x65, 0x2f, 0x63
        /*006e*/ 	.byte	0x75, 0x74, 0x65, 0x2f, 0x61, 0x74, 0x6f, 0x6d, 0x2f, 0x63, 0x6f, 0x70, 0x79, 0x5f, 0x74, 0x72
        /*007e*/ 	.byte	0x61, 0x69, 0x74, 0x73, 0x5f, 0x73, 0x6d, 0x31, 0x30, 0x30, 0x2e, 0x68, 0x70, 0x70, 0x00
	.type		$str$25,@object
	.size		$str$25,(__unnamed_1 - $str$25)
$str$25:
        /*008d*/ 	.byte	0x28, 0x28, 0x75, 0x69, 0x6e, 0x74, 0x33, 0x32, 0x5f, 0x74, 0x28, 0x74, 0x68, 0x72, 0x65, 0x61
        /*009d*/ 	.byte	0x64, 0x49, 0x64, 0x78, 0x2e, 0x78, 0x29, 0x20, 0x2f, 0x20, 0x33, 0x32, 0x29, 0x20, 0x25, 0x20
        /*00ad*/ 	.byte	0x34, 0x29, 0x20, 0x3d, 0x3d, 0x20, 0x28, 0x28, 0x28, 0x74, 0x6d, 0x65, 0x6d, 0x5f, 0x61, 0x64
        /*00bd*/ 	.byte	0x64, 0x72, 0x20, 0x3e, 0x3e, 0x20, 0x31, 0x36, 0x29, 0x20, 0x2f, 0x20, 0x33, 0x32, 0x29, 0x20
        /*00cd*/ 	.byte	0x25, 0x20, 0x34, 0x29, 0x00
	.type		__unnamed_1,@object
	.size		__unnamed_1,(__unnamed_2 - __unnamed_1)
__unnamed_1:
        /*00d2*/ 	.byte	0x61, 0x75, 0x74, 0x6f, 0x20, 0x63, 0x75, 0x74, 0x65, 0x3a, 0x3a, 0x61, 0x73, 0x5f, 0x70, 0x6f
        /* <DEDUP_REMOVED lines=24> */
        /*0262*/ 	.byte	0x43, 0x3c, 0x38, 0x31, 0x39, 0x32, 0x3e, 0x3e, 0x3e, 0x3e, 0x5d, 0x00
	.type		__unnamed_2,@object
	.size		__unnamed_2,(__unnamed_3 - __unnamed_2)
__unnamed_2:
        /* <DEDUP_REMOVED lines=26> */
	.type		__unnamed_3,@object
	.size		__unnamed_3,(.L_3 - __unnamed_3)
__unnamed_3:
        /* <DEDUP_REMOVED lines=42> */
        /*06aa*/ 	.byte	0x3e, 0x3e, 0x3e, 0x3e, 0x5d, 0x00
.L_3:


//--------------------- .nv.shared._ZN7cutlass13device_kernelINS_4gemm6kernel13GemmUniversalIN4cute5tupleIJiiiiEEENS1_10collective13CollectiveMmaINS1_35MainloopSm100TmaUmmaWarpSpecializedILi5ELi2ELi2ENS5_IJNS4_1CILi2EEENSA_ILi1EEESC_EEEEENS5_IJNSA_ILi256EEESF_NSA_ILi32EEEEEENS_12float_e4m3_tENS5_IJlSC_lEEESI_SJ_NS4_8TiledMMAINS4_8MMA_AtomIJNS4_10MMA_TraitsINS4_25SM100_MMA_F8F6F4_2x1SM_SSEJSI_SI_fSF_SF_NS4_17integral_constantINS4_4UMMA5MajorELSQ_0EEESR_NSO_INSP_7ScaleInELSS_0EEEST_EEEEEENS4_6LayoutINS5_IJSC_SC_SC_EEENS5_IJNSA_ILi0EEESY_SY_EEEEENS5_IJNS4_10UnderscoreES11_S11_EEEEENS4_18SM100_TMA_2SM_LOADENS4_14ComposedLayoutINS4_7SwizzleILi1ELi4ELi3EEENS4_18smem_ptr_flag_bitsILi8EEENSW_INS5_IJNSA_ILi8EEESG_EEENS5_IJSG_SC_EEEEEEEvNS4_8identityES14_S1E_vS1F_EENS_8epilogue10collective18CollectiveEpilogueINS1H_23Sm100TmaWarpSpecializedILi4ELi2ELi64ELb0ELb0EEEJNS5_IJNSA_ILi128EEESF_SG_EEENS5_IJNSW_IS1M_SC_EENSW_INSA_ILi64EEESC_EEEEESI_SJ_SI_SJ_NS1H_6fusion15FusionCallbacksIS1L_NS1S_17LinearCombinationISI_fSI_fLNS_15FloatRoundStyleE2EEES1N_S1R_JEEENS4_5SM1004TMEM4LOAD26SM100_TMEM_LOAD_32dp32b64xENS4_13SM90_TMA_LOADENS15_INS16_ILi2ELi4ELi3EEES19_NSW_INS5_IJS1A_S1P_EEENS5_IJS1P_SC_EEEEEEENS4_39AutoVectorizingCopyWithAssumedAlignmentILi128EEENS4_14SM90_TMA_STOREES27_S29_S29_EEEvvEEEEvNT_6ParamsE --------------------------
	.section	.nv.shared._ZN7cutlass13device_kernelINS_4gemm6kernel13GemmUniversalIN4cute5tupleIJiiiiEEENS1_10collective13CollectiveMmaINS1_35MainloopSm100TmaUmmaWarpSpecializedILi5ELi2ELi2ENS5_IJNS4_1CILi2EEENSA_ILi1EEESC_EEEEENS5_IJNSA_ILi256EEESF_NSA_ILi32EEEEEENS_12float_e4m3_tENS5_IJlSC_lEEESI_SJ_NS4_8TiledMMAINS4_8MMA_AtomIJNS4_10MMA_TraitsINS4_25SM100_MMA_F8F6F4_2x1SM_SSEJSI_SI_fSF_SF_NS4_17integral_constantINS4_4UMMA5MajorELSQ_0EEESR_NSO_INSP_7ScaleInELSS_0EEEST_EEEEEENS4_6LayoutINS5_IJSC_SC_SC_EEENS5_IJNSA_ILi0EEESY_SY_EEEEENS5_IJNS4_10UnderscoreES11_S11_EEEEENS4_18SM100_TMA_2SM_LOADENS4_14ComposedLayoutINS4_7SwizzleILi1ELi4ELi3EEENS4_18smem_ptr_flag_bitsILi8EEENSW_INS5_IJNSA_ILi8EEESG_EEENS5_IJSG_SC_EEEEEEEvNS4_8identityES14_S1E_vS1F_EENS_8epilogue10collective18CollectiveEpilogueINS1H_23Sm100TmaWarpSpecializedILi4ELi2ELi64ELb0ELb0EEEJNS5_IJNSA_ILi128EEESF_SG_EEENS5_IJNSW_IS1M_SC_EENSW_INSA_ILi64EEESC_EEEEESI_SJ_SI_SJ_NS1H_6fusion15FusionCallbacksIS1L_NS1S_17LinearCombinationISI_fSI_fLNS_15FloatRoundStyleE2EEES1N_S1R_JEEENS4_5SM1004TMEM4LOAD26SM100_TMEM_LOAD_32dp32b64xENS4_13SM90_TMA_LOADENS15_INS16_ILi2ELi4ELi3EEES19_NSW_INS5_IJS1A_S1P_EEENS5_IJS1P_SC_EEEEEEENS4_39AutoVectorizingCopyWithAssumedAlignmentILi128EEENS4_14SM90_TMA_STOREES27_S29_S29_EEEvvEEEEvNT_6ParamsE,"aw",@nobits
	.sectionflags	@""
	.align	16
	.zero		1024


//--------------------- .nv.shared.reserved.0     --------------------------
	.section	.nv.shared.reserved.0,"aw",@nobits
	.weak		__nv_reservedSMEM_offset_0_alias
	.size		__nv_reservedSMEM_offset_0_alias, 0, 64
	.other		__nv_reservedSMEM_offset_0_alias,@"STO_CUDA_RESERVED_SHARED STV_DEFAULT"
__nv_reservedSMEM_offset_0_alias:
	.zero		0
.nv.shared.reserved.0:
	.zero		64
	.weak		__nv_reservedSMEM_tcgen05_partition
	.type		__nv_reservedSMEM_tcgen05_partition,@object
	.size		__nv_reservedSMEM_tcgen05_partition,(.L_0 - __nv_reservedSMEM_tcgen05_partition)
__nv_reservedSMEM_tcgen05_partition:
	.zero		32
.L_0:


//--------------------- .nv.global                --------------------------
	.section	.nv.global,"aw",@nobits
.nv.global:
	.type		_ZN39_INTERNAL_1ccbd0db_4_k_cu_dd0f41b4_88464cute1_E,@object
	.size		_ZN39_INTERNAL_1ccbd0db_4_k_cu_dd0f41b4_88464cute1_E,(_ZN39_INTERNAL_1ccbd0db_4_k_cu_dd0f41b4_88464cuda3std3__45__cpo6cbeginE - _ZN39_INTERNAL_1ccbd0db_4_k_cu_dd0f41b4_88464cute1_E)
_ZN39_INTERNAL_1ccbd0db_4_k_cu_dd0f41b4_88464cute1_E:
	.zero		1
	.type		_ZN39_INTERNAL_1ccbd0db_4_k_cu_dd0f41b4_88464cuda3std3__45__cpo6cbeginE,@object
	.size		_ZN39_INTERNAL_1ccbd0db_4_k_cu_dd0f41b4_88464cuda3std3__45__cpo6cbeginE,(_ZN39_INTERNAL_1ccbd0db_4_k_cu_dd0f41b4_88464cuda3std3__48in_placeE - _ZN39_INTERNAL_1ccbd0db_4_k_cu_dd0f41b4_88464cuda3std3__45__cpo6cbeginE)
_ZN39_INTERNAL_1ccbd0db_4_k_cu_dd0f41b4_88464cuda3std3__45__cpo6cbeginE:
	.zero		1
	.type		_ZN39_INTERNAL_1ccbd0db_4_k_cu_dd0f41b4_88464cuda3std3__48in_placeE,@object
	.size		_ZN39_INTERNAL_1ccbd0db_4_k_cu_dd0f41b4_88464cuda3std3__48in_placeE,(_ZN39_INTERNAL_1ccbd0db_4_k_cu_dd0f41b4_88464cuda3std6ranges3__45__cpo9iter_moveE - _ZN39_INTERNAL_1ccbd0db_4_k_cu_dd0f41b4_88464cuda3std3__48in_placeE)
_ZN39_INTERNAL_1ccbd0db_4_k_cu_dd0f41b4_88464cuda3std3__48in_placeE:
	.zero		1
	.type		_ZN39_INTERNAL_1ccbd0db_4_k_cu_dd0f41b4_88464cuda3std6ranges3__45__cpo9iter_moveE,@object
	.size		_ZN39_INTERNAL_1ccbd0db_4_k_cu_dd0f41b4_88464cuda3std6ranges3__45__cpo9iter_moveE,(_ZN39_INTERNAL_1ccbd0db_4_k_cu_dd0f41b4_88464cuda3std3__45__cpo5beginE - _ZN39_INTERNAL_1ccbd0db_4_k_cu_dd0f41b4_88464cuda3std6ranges3__45__cpo9iter_moveE)
_ZN39_INTERNAL_1ccbd0db_4_k_cu_dd0f41b4_88464cuda3std6ranges3__45__cpo9iter_moveE:
	.zero		1
	.type		_ZN39_INTERNAL_1ccbd0db_4_k_cu_dd0f41b4_88464cuda3std3__45__cpo5beginE,@object
	.size		_ZN39_INTERNAL_1ccbd0db_4_k_cu_dd0f41b4_88464cuda3std3__45__cpo5beginE,(_ZN39_INTERNAL_1ccbd0db_4_k_cu_dd0f41b4_88464cuda3std3__441_GLOBAL__N__1ccbd0db_4_k_cu_dd0f41b4_88466ignoreE - _ZN39_INTERNAL_1ccbd0db_4_k_cu_dd0f41b4_88464cuda3std3__45__cpo5beginE)
_ZN39_INTERNAL_1ccbd0db_4_k_cu_dd0f41b4_88464cuda3std3__45__cpo5beginE:
	.zero		1
	.type		_ZN39_INTERNAL_1ccbd0db_4_k_cu_dd0f41b4_88464cuda3std3__441_GLOBAL__N__1ccbd0db_4_k_cu_dd0f41b4_88466ignoreE,@object
	.size		_ZN39_INTERNAL_1ccbd0db_4_k_cu_dd0f41b4_88464cuda3std3__441_GLOBAL__N__1ccbd0db_4_k_cu_dd0f41b4_88466ignoreE,(_ZN39_INTERNAL_1ccbd0db_4_k_cu_dd0f41b4_88464cute7productE - _ZN39_INTERNAL_1ccbd0db_4_k_cu_dd0f41b4_88464cuda3std3__441_GLOBAL__N__1ccbd0db_4_k_cu_dd0f41b4_88466ignoreE)
_ZN39_INTERNAL_1ccbd0db_4_k_cu_dd0f41b4_88464cuda3std3__441_GLOBAL__N__1ccbd0db_4_k_cu_dd0f41b4_88466ignoreE:
	.zero		1
	.type		_ZN39_INTERNAL_1ccbd0db_4_k_cu_dd0f41b4_88464cute7productE,@object
	.size		_ZN39_INTERNAL_1ccbd0db_4_k_cu_dd0f41b4_88464cute7productE,(_ZN39_INTERNAL_1ccbd0db_4_k_cu_dd0f41b4_88464cuda3std3__45__cpo3endE - _ZN39_INTERNAL_1ccbd0db_4_k_cu_dd0f41b4_88464cute7productE)
_ZN39_INTERNAL_1ccbd0db_4_k_cu_dd0f41b4_88464cute7productE:
	.zero		1
	.type		_ZN39_INTERNAL_1ccbd0db_4_k_cu_dd0f41b4_88464cuda3std3__45__cpo3endE,@object
	.size		_ZN39_INTERNAL_1ccbd0db_4_k_cu_dd0f41b4_88464cuda3std3__45__cpo3endE,(_ZN39_INTERNAL_1ccbd0db_4_k_cu_dd0f41b4_88464cuda3std3__419piecewise_constructE - _ZN39_INTERNAL_1ccbd0db_4_k_cu_dd0f41b4_88464cuda3std3__45__cpo3endE)
_ZN39_INTERNAL_1ccbd0db_4_k_cu_dd0f41b4_88464cuda3std3__45__cpo3endE:
	.zero		1
	.type		_ZN39_INTERNAL_1ccbd0db_4_k_cu_dd0f41b4_88464cuda3std3__419piecewise_constructE,@object
	.size		_ZN39_INTERNAL_1ccbd0db_4_k_cu_dd0f41b4_88464cuda3std3__419piecewise_constructE,(_ZN39_INTERNAL_1ccbd0db_4_k_cu_dd0f41b4_88464cuda3std3__45__cpo4cendE - _ZN39_INTERNAL_1ccbd0db_4_k_cu_dd0f41b4_88464cuda3std3__419piecewise_constructE)
_ZN39_INTERNAL_1ccbd0db_4_k_cu_dd0f41b4_88464cuda3std3__419piecewise_constructE:
	.zero		1
	.type		_ZN39_INTERNAL_1ccbd0db_4_k_cu_dd0f41b4_88464cuda3std3__45__cpo4cendE,@object
	.size		_ZN39_INTERNAL_1ccbd0db_4_k_cu_dd0f41b4_88464cuda3std3__45__cpo4cendE,(_ZN39_INTERNAL_1ccbd0db_4_k_cu_dd0f41b4_88464cuda3std6ranges3__45__cpo4swapE - _ZN39_INTERNAL_1ccbd0db_4_k_cu_dd0f41b4_88464cuda3std3__45__cpo4cendE)
_ZN39_INTERNAL_1ccbd0db_4_k_cu_dd0f41b4_88464cuda3std3__45__cpo4cendE:
	.zero		1
	.type		_ZN39_INTERNAL_1ccbd0db_4_k_cu_dd0f41b4_88464cuda3std6ranges3__45__cpo4swapE,@object
	.size		_ZN39_INTERNAL_1ccbd0db_4_k_cu_dd0f41b4_88464cuda3std6ranges3__45__cpo4swapE,(.L_11 - _ZN39_INTERNAL_1ccbd0db_4_k_cu_dd0f41b4_88464cuda3std6ranges3__45__cpo4swapE)
_ZN39_INTERNAL_1ccbd0db_4_k_cu_dd0f41b4_88464cuda3std6ranges3__45__cpo4swapE:
	.zero		1
.L_11:


//--------------------- .nv.constant0._ZN7cutlass13device_kernelINS_4gemm6kernel13GemmUniversalIN4cute5tupleIJiiiiEEENS1_10collective13CollectiveMmaINS1_35MainloopSm100TmaUmmaWarpSpecializedILi5ELi2ELi2ENS5_IJNS4_1CILi2EEENSA_ILi1EEESC_EEEEENS5_IJNSA_ILi256EEESF_NSA_ILi32EEEEEENS_12float_e4m3_tENS5_IJlSC_lEEESI_SJ_NS4_8TiledMMAINS4_8MMA_AtomIJNS4_10MMA_TraitsINS4_25SM100_MMA_F8F6F4_2x1SM_SSEJSI_SI_fSF_SF_NS4_17integral_constantINS4_4UMMA5MajorELSQ_0EEESR_NSO_INSP_7ScaleInELSS_0EEEST_EEEEEENS4_6LayoutINS5_IJSC_SC_SC_EEENS5_IJNSA_ILi0EEESY_SY_EEEEENS5_IJNS4_10UnderscoreES11_S11_EEEEENS4_18SM100_TMA_2SM_LOADENS4_14ComposedLayoutINS4_7SwizzleILi1ELi4ELi3EEENS4_18smem_ptr_flag_bitsILi8EEENSW_INS5_IJNSA_ILi8EEESG_EEENS5_IJSG_SC_EEEEEEEvNS4_8identityES14_S1E_vS1F_EENS_8epilogue10collective18CollectiveEpilogueINS1H_23Sm100TmaWarpSpecializedILi4ELi2ELi64ELb0ELb0EEEJNS5_IJNSA_ILi128EEESF_SG_EEENS5_IJNSW_IS1M_SC_EENSW_INSA_ILi64EEESC_EEEEESI_SJ_SI_SJ_NS1H_6fusion15FusionCallbacksIS1L_NS1S_17LinearCombinationISI_fSI_fLNS_15FloatRoundStyleE2EEES1N_S1R_JEEENS4_5SM1004TMEM4LOAD26SM100_TMEM_LOAD_32dp32b64xENS4_13SM90_TMA_LOADENS15_INS16_ILi2ELi4ELi3EEES19_NSW_INS5_IJS1A_S1P_EEENS5_IJS1P_SC_EEEEEEENS4_39AutoVectorizingCopyWithAssumedAlignmentILi128EEENS4_14SM90_TMA_STOREES27_S29_S29_EEEvvEEEEvNT_6ParamsE --------------------------
	.section	.nv.constant0._ZN7cutlass13device_kernelINS_4gemm6kernel13GemmUniversalIN4cute5tupleIJiiiiEEENS1_10collective13CollectiveMmaINS1_35MainloopSm100TmaUmmaWarpSpecializedILi5ELi2ELi2ENS5_IJNS4_1CILi2EEENSA_ILi1EEESC_EEEEENS5_IJNSA_ILi256EEESF_NSA_ILi32EEEEEENS_12float_e4m3_tENS5_IJlSC_lEEESI_SJ_NS4_8TiledMMAINS4_8MMA_AtomIJNS4_10MMA_TraitsINS4_25SM100_MMA_F8F6F4_2x1SM_SSEJSI_SI_fSF_SF_NS4_17integral_constantINS4_4UMMA5MajorELSQ_0EEESR_NSO_INSP_7ScaleInELSS_0EEEST_EEEEEENS4_6LayoutINS5_IJSC_SC_SC_EEENS5_IJNSA_ILi0EEESY_SY_EEEEENS5_IJNS4_10UnderscoreES11_S11_EEEEENS4_18SM100_TMA_2SM_LOADENS4_14ComposedLayoutINS4_7SwizzleILi1ELi4ELi3EEENS4_18smem_ptr_flag_bitsILi8EEENSW_INS5_IJNSA_ILi8EEESG_EEENS5_IJSG_SC_EEEEEEEvNS4_8identityES14_S1E_vS1F_EENS_8epilogue10collective18CollectiveEpilogueINS1H_23Sm100TmaWarpSpecializedILi4ELi2ELi64ELb0ELb0EEEJNS5_IJNSA_ILi128EEESF_SG_EEENS5_IJNSW_IS1M_SC_EENSW_INSA_ILi64EEESC_EEEEESI_SJ_SI_SJ_NS1H_6fusion15FusionCallbacksIS1L_NS1S_17LinearCombinationISI_fSI_fLNS_15FloatRoundStyleE2EEES1N_S1R_JEEENS4_5SM1004TMEM4LOAD26SM100_TMEM_LOAD_32dp32b64xENS4_13SM90_TMA_LOADENS15_INS16_ILi2ELi4ELi3EEES19_NSW_INS5_IJS1A_S1P_EEENS5_IJS1P_SC_EEEEEEENS4_39AutoVectorizingCopyWithAssumedAlignmentILi128EEENS4_14SM90_TMA_STOREES27_S29_S29_EEEvvEEEEvNT_6ParamsE,"a",@progbits
	.sectionflags	@""
	.align	4
.nv.constant0._ZN7cutlass13device_kernelINS_4gemm6kernel13GemmUniversalIN4cute5tupleIJiiiiEEENS1_10collective13CollectiveMmaINS1_35MainloopSm100TmaUmmaWarpSpecializedILi5ELi2ELi2ENS5_IJNS4_1CILi2EEENSA_ILi1EEESC_EEEEENS5_IJNSA_ILi256EEESF_NSA_ILi32EEEEEENS_12float_e4m3_tENS5_IJlSC_lEEESI_SJ_NS4_8TiledMMAINS4_8MMA_AtomIJNS4_10MMA_TraitsINS4_25SM100_MMA_F8F6F4_2x1SM_SSEJSI_SI_fSF_SF_NS4_17integral_constantINS4_4UMMA5MajorELSQ_0EEESR_NSO_INSP_7ScaleInELSS_0EEEST_EEEEEENS4_6LayoutINS5_IJSC_SC_SC_EEENS5_IJNSA_ILi0EEESY_SY_EEEEENS5_IJNS4_10UnderscoreES11_S11_EEEEENS4_18SM100_TMA_2SM_LOADENS4_14ComposedLayoutINS4_7SwizzleILi1ELi4ELi3EEENS4_18smem_ptr_flag_bitsILi8EEENSW_INS5_IJNSA_ILi8EEESG_EEENS5_IJSG_SC_EEEEEEEvNS4_8identityES14_S1E_vS1F_EENS_8epilogue10collective18CollectiveEpilogueINS1H_23Sm100TmaWarpSpecializedILi4ELi2ELi64ELb0ELb0EEEJNS5_IJNSA_ILi128EEESF_SG_EEENS5_IJNSW_IS1M_SC_EENSW_INSA_ILi64EEESC_EEEEESI_SJ_SI_SJ_NS1H_6fusion15FusionCallbacksIS1L_NS1S_17LinearCombinationISI_fSI_fLNS_15FloatRoundStyleE2EEES1N_S1R_JEEENS4_5SM1004TMEM4LOAD26SM100_TMEM_LOAD_32dp32b64xENS4_13SM90_TMA_LOADENS15_INS16_ILi2ELi4ELi3EEES19_NSW_INS5_IJS1A_S1P_EEENS5_IJS1P_SC_EEEEEEENS4_39AutoVectorizingCopyWithAssumedAlignmentILi128EEENS4_14SM90_TMA_STOREES27_S29_S29_EEEvvEEEEvNT_6ParamsE:
	.zero		2944


//--------------------- SYMBOLS --------------------------

	.type		.nv.reservedSmem.offset0,@object
	.size		.nv.reservedSmem.offset0,0x4
	.type		.nv.reservedSmem.cap,@object
	.size		.nv.reservedSmem.cap,0x4
	.type		__assertfail,@function
